//
// Generated by NVIDIA NVVM Compiler
//
// Compiler Build ID: CL-36424714
// Cuda compilation tools, release 13.0, V13.0.88
// Based on NVVM 20.0.0
//

.version 9.0
.target sm_100
.address_size 64

	// .globl	_Z4habsPf13__nv_bfloat16
.global .align 4 .b8 __cudart_i2opi_f[24] = {65, 144, 67, 60, 153, 149, 98, 219, 192, 221, 52, 245, 209, 87, 39, 252, 41, 21, 68, 78, 110, 131, 249, 162};

.visible .entry _Z4habsPf13__nv_bfloat16(
	.param .u64 .ptr .align 1 _Z4habsPf13__nv_bfloat16_param_0,
	.param .align 2 .b8 _Z4habsPf13__nv_bfloat16_param_1[2]
)
{
	.reg .b16 	%rs<4>;
	.reg .b32 	%f<2>;
	.reg .b64 	%rd<3>;

	ld.param.u16 	%rs2, [_Z4habsPf13__nv_bfloat16_param_1];
	ld.param.u64 	%rd1, [_Z4habsPf13__nv_bfloat16_param_0];
	cvta.to.global.u64 	%rd2, %rd1;
	// begin inline asm
	{abs.bf16 %rs1,%rs2;
}
	// end inline asm
	// begin inline asm
	{ cvt.f32.bf16 %f1, %rs1;}

	// end inline asm
	st.global.f32 	[%rd2], %f1;
	ret;

}
	// .globl	_Z4hfmaPf13__nv_bfloat16S0_S0_
.visible .entry _Z4hfmaPf13__nv_bfloat16S0_S0_(
	.param .u64 .ptr .align 1 _Z4hfmaPf13__nv_bfloat16S0_S0__param_0,
	.param .align 2 .b8 _Z4hfmaPf13__nv_bfloat16S0_S0__param_1[2],
	.param .align 2 .b8 _Z4hfmaPf13__nv_bfloat16S0_S0__param_2[2],
	.param .align 2 .b8 _Z4hfmaPf13__nv_bfloat16S0_S0__param_3[2]
)
{
	.reg .b16 	%rs<6>;
	.reg .b32 	%f<2>;
	.reg .b64 	%rd<3>;

	ld.param.u16 	%rs2, [_Z4hfmaPf13__nv_bfloat16S0_S0__param_1];
	ld.param.u16 	%rs3, [_Z4hfmaPf13__nv_bfloat16S0_S0__param_2];
	ld.param.u16 	%rs4, [_Z4hfmaPf13__nv_bfloat16S0_S0__param_3];
	ld.param.u64 	%rd1, [_Z4hfmaPf13__nv_bfloat16S0_S0__param_0];
	cvta.to.global.u64 	%rd2, %rd1;
	// begin inline asm
	{fma.rn.bf16 %rs1,%rs2,%rs3,%rs4;
}
	// end inline asm
	// begin inline asm
	{ cvt.f32.bf16 %f1, %rs1;}

	// end inline asm
	st.global.f32 	[%rd2], %f1;
	ret;

}
	// .globl	_Z9hfma_reluPf13__nv_bfloat16S0_S0_
.visible .entry _Z9hfma_reluPf13__nv_bfloat16S0_S0_(
	.param .u64 .ptr .align 1 _Z9hfma_reluPf13__nv_bfloat16S0_S0__param_0,
	.param .align 2 .b8 _Z9hfma_reluPf13__nv_bfloat16S0_S0__param_1[2],
	.param .align 2 .b8 _Z9hfma_reluPf13__nv_bfloat16S0_S0__param_2[2],
	.param .align 2 .b8 _Z9hfma_reluPf13__nv_bfloat16S0_S0__param_3[2]
)
{
	.reg .b16 	%rs<6>;
	.reg .b32 	%f<2>;
	.reg .b64 	%rd<3>;

	ld.param.u16 	%rs2, [_Z9hfma_reluPf13__nv_bfloat16S0_S0__param_1];
	ld.param.u16 	%rs3, [_Z9hfma_reluPf13__nv_bfloat16S0_S0__param_2];
	ld.param.u16 	%rs4, [_Z9hfma_reluPf13__nv_bfloat16S0_S0__param_3];
	ld.param.u64 	%rd1, [_Z9hfma_reluPf13__nv_bfloat16S0_S0__param_0];
	cvta.to.global.u64 	%rd2, %rd1;
	// begin inline asm
	{ fma.rn.relu.bf16 %rs1,%rs2,%rs3,%rs4;
}
	// end inline asm
	// begin inline asm
	{ cvt.f32.bf16 %f1, %rs1;}

	// end inline asm
	st.global.f32 	[%rd2], %f1;
	ret;

}
	// .globl	_Z8hfma_satPf13__nv_bfloat16S0_S0_
.visible .entry _Z8hfma_satPf13__nv_bfloat16S0_S0_(
	.param .u64 .ptr .align 1 _Z8hfma_satPf13__nv_bfloat16S0_S0__param_0,
	.param .align 2 .b8 _Z8hfma_satPf13__nv_bfloat16S0_S0__param_1[2],
	.param .align 2 .b8 _Z8hfma_satPf13__nv_bfloat16S0_S0__param_2[2],
	.param .align 2 .b8 _Z8hfma_satPf13__nv_bfloat16S0_S0__param_3[2]
)
{
	.reg .b16 	%rs<6>;
	.reg .b32 	%f<2>;
	.reg .b64 	%rd<3>;

	ld.param.u16 	%rs2, [_Z8hfma_satPf13__nv_bfloat16S0_S0__param_1];
	ld.param.u16 	%rs3, [_Z8hfma_satPf13__nv_bfloat16S0_S0__param_2];
	ld.param.u16 	%rs4, [_Z8hfma_satPf13__nv_bfloat16S0_S0__param_3];
	ld.param.u64 	%rd1, [_Z8hfma_satPf13__nv_bfloat16S0_S0__param_0];
	cvta.to.global.u64 	%rd2, %rd1;
	// begin inline asm
	{ .reg .b16 f, one, zero;
  mov.b16 one, 0x3f80U;
  mov.b16 zero, 0;
  fma.rn.bf16 f, %rs2, %rs3, %rs4;
  max.bf16 f, f, zero;
  min.bf16 %rs1, f, one;
}
	// end inline asm
	// begin inline asm
	{ cvt.f32.bf16 %f1, %rs1;}

	// end inline asm
	st.global.f32 	[%rd2], %f1;
	ret;

}
	// .globl	_Z6hisnanPb13__nv_bfloat16
.visible .entry _Z6hisnanPb13__nv_bfloat16(
	.param .u64 .ptr .align 1 _Z6hisnanPb13__nv_bfloat16_param_0,
	.param .align 2 .b8 _Z6hisnanPb13__nv_bfloat16_param_1[2]
)
{
	.reg .pred 	%p<2>;
	.reg .b16 	%rs<4>;
	.reg .b64 	%rd<3>;

	ld.param.u16 	%rs2, [_Z6hisnanPb13__nv_bfloat16_param_1];
	ld.param.u64 	%rd1, [_Z6hisnanPb13__nv_bfloat16_param_0];
	cvta.to.global.u64 	%rd2, %rd1;
	// begin inline asm
	{set.nan.bf16.bf16 %rs1,%rs2,%rs2;
}
	// end inline asm
	setp.ne.s16 	%p1, %rs1, 0;
	selp.u16 	%rs3, 1, 0, %p1;
	st.global.u8 	[%rd2], %rs3;
	ret;

}
	// .globl	_Z4hmaxPf13__nv_bfloat16S0_
.visible .entry _Z4hmaxPf13__nv_bfloat16S0_(
	.param .u64 .ptr .align 1 _Z4hmaxPf13__nv_bfloat16S0__param_0,
	.param .align 2 .b8 _Z4hmaxPf13__nv_bfloat16S0__param_1[2],
	.param .align 2 .b8 _Z4hmaxPf13__nv_bfloat16S0__param_2[2]
)
{
	.reg .b16 	%rs<5>;
	.reg .b32 	%f<2>;
	.reg .b64 	%rd<3>;

	ld.param.u16 	%rs2, [_Z4hmaxPf13__nv_bfloat16S0__param_1];
	ld.param.u16 	%rs3, [_Z4hmaxPf13__nv_bfloat16S0__param_2];
	ld.param.u64 	%rd1, [_Z4hmaxPf13__nv_bfloat16S0__param_0];
	cvta.to.global.u64 	%rd2, %rd1;
	// begin inline asm
	{ max.bf16 %rs1,%rs2,%rs3;
}
	// end inline asm
	// begin inline asm
	{ cvt.f32.bf16 %f1, %rs1;}

	// end inline asm
	st.global.f32 	[%rd2], %f1;
	ret;

}
	// .globl	_Z4hminPf13__nv_bfloat16S0_
.visible .entry _Z4hminPf13__nv_bfloat16S0_(
	.param .u64 .ptr .align 1 _Z4hminPf13__nv_bfloat16S0__param_0,
	.param .align 2 .b8 _Z4hminPf13__nv_bfloat16S0__param_1[2],
	.param .align 2 .b8 _Z4hminPf13__nv_bfloat16S0__param_2[2]
)
{
	.reg .b16 	%rs<5>;
	.reg .b32 	%f<2>;
	.reg .b64 	%rd<3>;

	ld.param.u16 	%rs2, [_Z4hminPf13__nv_bfloat16S0__param_1];
	ld.param.u16 	%rs3, [_Z4hminPf13__nv_bfloat16S0__param_2];
	ld.param.u64 	%rd1, [_Z4hminPf13__nv_bfloat16S0__param_0];
	cvta.to.global.u64 	%rd2, %rd1;
	// begin inline asm
	{ min.bf16 %rs1,%rs2,%rs3;
}
	// end inline asm
	// begin inline asm
	{ cvt.f32.bf16 %f1, %rs1;}

	// end inline asm
	st.global.f32 	[%rd2], %f1;
	ret;

}
	// .globl	_Z6_hceilPf13__nv_bfloat16
.visible .entry _Z6_hceilPf13__nv_bfloat16(
	.param .u64 .ptr .align 1 _Z6_hceilPf13__nv_bfloat16_param_0,
	.param .align 2 .b8 _Z6_hceilPf13__nv_bfloat16_param_1[2]
)
{
	.reg .b16 	%rs<4>;
	.reg .b32 	%f<2>;
	.reg .b64 	%rd<3>;

	ld.param.u16 	%rs2, [_Z6_hceilPf13__nv_bfloat16_param_1];
	ld.param.u64 	%rd1, [_Z6_hceilPf13__nv_bfloat16_param_0];
	cvta.to.global.u64 	%rd2, %rd1;
	// begin inline asm
	cvt.rpi.bf16.bf16 %rs1, %rs2;
	// end inline asm
	// begin inline asm
	{ cvt.f32.bf16 %f1, %rs1;}

	// end inline asm
	st.global.f32 	[%rd2], %f1;
	ret;

}
	// .globl	_Z5_hcosPf13__nv_bfloat16
.visible .entry _Z5_hcosPf13__nv_bfloat16(
	.param .u64 .ptr .align 1 _Z5_hcosPf13__nv_bfloat16_param_0,
	.param .align 2 .b8 _Z5_hcosPf13__nv_bfloat16_param_1[2]
)
{
	.local .align 4 .b8 	__local_depot8[28];
	.reg .b64 	%SP;
	.reg .b64 	%SPL;
	.reg .pred 	%p<9>;
	.reg .b16 	%rs<4>;
	.reg .b32 	%r<41>;
	.reg .b32 	%f<30>;
	.reg .b64 	%rd<23>;
	.reg .b64 	%fd<3>;

	mov.u64 	%SPL, __local_depot8;
	ld.param.u64 	%rd9, [_Z5_hcosPf13__nv_bfloat16_param_0];
	ld.param.u16 	%rs1, [_Z5_hcosPf13__nv_bfloat16_param_1];
	add.u64 	%rd1, %SPL, 0;
	// begin inline asm
	{ cvt.f32.bf16 %f7, %rs1;}

	// end inline asm
	mul.f32 	%f8, %f7, 0f3F22F983;
	cvt.rni.s32.f32 	%r40, %f8;
	cvt.rn.f32.s32 	%f9, %r40;
	fma.rn.f32 	%f10, %f9, 0fBFC90FDA, %f7;
	fma.rn.f32 	%f11, %f9, 0fB3A22168, %f10;
	fma.rn.f32 	%f29, %f9, 0fA7C234C5, %f11;
	abs.f32 	%f3, %f7;
	setp.ltu.f32 	%p1, %f3, 0f47CE4780;
	@%p1 bra 	$L__BB8_8;
	setp.neu.f32 	%p2, %f3, 0f7F800000;
	@%p2 bra 	$L__BB8_3;
	mov.f32 	%f14, 0f00000000;
	mul.rn.f32 	%f29, %f7, %f14;
	mov.b32 	%r40, 0;
	bra.uni 	$L__BB8_8;
$L__BB8_3:
	mov.b32 	%r2, %f7;
	shl.b32 	%r16, %r2, 8;
	or.b32  	%r3, %r16, -2147483648;
	mov.b64 	%rd22, 0;
	mov.b32 	%r37, 0;
	mov.u64 	%rd20, __cudart_i2opi_f;
	mov.u64 	%rd21, %rd1;
$L__BB8_4:
	.pragma "nounroll";
	ld.global.nc.u32 	%r17, [%rd20];
	mad.wide.u32 	%rd13, %r17, %r3, %rd22;
	shr.u64 	%rd22, %rd13, 32;
	st.local.u32 	[%rd21], %rd13;
	add.s32 	%r37, %r37, 1;
	add.s64 	%rd21, %rd21, 4;
	add.s64 	%rd20, %rd20, 4;
	setp.ne.s32 	%p3, %r37, 6;
	@%p3 bra 	$L__BB8_4;
	shr.u32 	%r18, %r2, 23;
	st.local.u32 	[%rd1+24], %rd22;
	and.b32  	%r6, %r18, 31;
	and.b32  	%r19, %r18, 224;
	add.s32 	%r20, %r19, -128;
	shr.u32 	%r21, %r20, 5;
	mul.wide.u32 	%rd14, %r21, 4;
	sub.s64 	%rd8, %rd1, %rd14;
	ld.local.u32 	%r38, [%rd8+24];
	ld.local.u32 	%r39, [%rd8+20];
	setp.eq.s32 	%p4, %r6, 0;
	@%p4 bra 	$L__BB8_7;
	shf.l.wrap.b32 	%r38, %r39, %r38, %r6;
	ld.local.u32 	%r22, [%rd8+16];
	shf.l.wrap.b32 	%r39, %r22, %r39, %r6;
$L__BB8_7:
	shr.u32 	%r23, %r38, 30;
	shf.l.wrap.b32 	%r24, %r39, %r38, 2;
	shl.b32 	%r25, %r39, 2;
	shr.u32 	%r26, %r24, 31;
	add.s32 	%r27, %r26, %r23;
	neg.s32 	%r28, %r27;
	setp.lt.s32 	%p5, %r2, 0;
	selp.b32 	%r40, %r28, %r27, %p5;
	xor.b32  	%r29, %r24, %r2;
	shr.s32 	%r30, %r24, 31;
	xor.b32  	%r31, %r30, %r24;
	xor.b32  	%r32, %r30, %r25;
	cvt.u64.u32 	%rd15, %r31;
	shl.b64 	%rd16, %rd15, 32;
	cvt.u64.u32 	%rd17, %r32;
	or.b64  	%rd18, %rd16, %rd17;
	cvt.rn.f64.s64 	%fd1, %rd18;
	mul.f64 	%fd2, %fd1, 0d3BF921FB54442D19;
	cvt.rn.f32.f64 	%f12, %fd2;
	neg.f32 	%f13, %f12;
	setp.lt.s32 	%p6, %r29, 0;
	selp.f32 	%f29, %f13, %f12, %p6;
$L__BB8_8:
	cvta.to.global.u64 	%rd19, %rd9;
	add.s32 	%r34, %r40, 1;
	mul.rn.f32 	%f17, %f29, %f29;
	and.b32  	%r35, %r40, 1;
	setp.eq.b32 	%p7, %r35, 1;
	selp.f32 	%f18, %f29, 0f3F800000, %p7;
	fma.rn.f32 	%f19, %f17, %f18, 0f00000000;
	fma.rn.f32 	%f20, %f17, 0f37CBAC00, 0fBAB607ED;
	selp.f32 	%f21, 0fB94D4153, %f20, %p7;
	selp.f32 	%f22, 0f3C0885E4, 0f3D2AAABB, %p7;
	fma.rn.f32 	%f23, %f21, %f17, %f22;
	selp.f32 	%f24, 0fBE2AAAA8, 0fBEFFFFFF, %p7;
	fma.rn.f32 	%f25, %f23, %f17, %f24;
	fma.rn.f32 	%f26, %f25, %f19, %f18;
	and.b32  	%r36, %r34, 2;
	setp.eq.s32 	%p8, %r36, 0;
	mov.f32 	%f27, 0f00000000;
	sub.f32 	%f28, %f27, %f26;
	selp.f32 	%f15, %f26, %f28, %p8;
	// begin inline asm
	{  cvt.rn.bf16.f32 %rs2, %f15;}

	// end inline asm
	// begin inline asm
	{ cvt.f32.bf16 %f16, %rs2;}

	// end inline asm
	st.global.f32 	[%rd19], %f16;
	ret;

}
	// .globl	_Z5_hexpPf13__nv_bfloat16
.visible .entry _Z5_hexpPf13__nv_bfloat16(
	.param .u64 .ptr .align 1 _Z5_hexpPf13__nv_bfloat16_param_0,
	.param .align 2 .b8 _Z5_hexpPf13__nv_bfloat16_param_1[2]
)
{
	.reg .b16 	%rs<4>;
	.reg .b32 	%f<6>;
	.reg .b64 	%rd<3>;

	ld.param.u16 	%rs1, [_Z5_hexpPf13__nv_bfloat16_param_1];
	ld.param.u64 	%rd1, [_Z5_hexpPf13__nv_bfloat16_param_0];
	cvta.to.global.u64 	%rd2, %rd1;
	// begin inline asm
	{ cvt.f32.bf16 %f1, %rs1;}

	// end inline asm
	mul.f32 	%f2, %f1, 0f3FB8AA3C;
	// begin inline asm
	{ ex2.approx.f32 %f2, %f2; }
	// end inline asm
	// begin inline asm
	{  cvt.rn.bf16.f32 %rs2, %f2;}

	// end inline asm
	// begin inline asm
	{ cvt.f32.bf16 %f5, %rs2;}

	// end inline asm
	st.global.f32 	[%rd2], %f5;
	ret;

}
	// .globl	_Z7_hexp10Pf13__nv_bfloat16
.visible .entry _Z7_hexp10Pf13__nv_bfloat16(
	.param .u64 .ptr .align 1 _Z7_hexp10Pf13__nv_bfloat16_param_0,
	.param .align 2 .b8 _Z7_hexp10Pf13__nv_bfloat16_param_1[2]
)
{
	.reg .pred 	%p<2>;
	.reg .b16 	%rs<4>;
	.reg .b32 	%f<6>;
	.reg .b64 	%rd<3>;

	ld.param.u16 	%rs1, [_Z7_hexp10Pf13__nv_bfloat16_param_1];
	ld.param.u64 	%rd1, [_Z7_hexp10Pf13__nv_bfloat16_param_0];
	cvta.to.global.u64 	%rd2, %rd1;
	// begin inline asm
	{ cvt.f32.bf16 %f1, %rs1;}

	// end inline asm
	mul.f32 	%f2, %f1, 0f40549A78;
	// begin inline asm
	{ ex2.approx.f32 %f2, %f2; }
	// end inline asm
	// begin inline asm
	{  cvt.rn.bf16.f32 %rs2, %f2;}

	// end inline asm
	setp.eq.s16 	%p1, %rs1, -17259;
	selp.b16 	%rs3, 16245, %rs2, %p1;
	// begin inline asm
	{ cvt.f32.bf16 %f5, %rs3;}

	// end inline asm
	st.global.f32 	[%rd2], %f5;
	ret;

}
	// .globl	_Z6_hexp2Pf13__nv_bfloat16
.visible .entry _Z6_hexp2Pf13__nv_bfloat16(
	.param .u64 .ptr .align 1 _Z6_hexp2Pf13__nv_bfloat16_param_0,
	.param .align 2 .b8 _Z6_hexp2Pf13__nv_bfloat16_param_1[2]
)
{
	.reg .b16 	%rs<4>;
	.reg .b32 	%f<6>;
	.reg .b64 	%rd<3>;

	ld.param.u16 	%rs1, [_Z6_hexp2Pf13__nv_bfloat16_param_1];
	ld.param.u64 	%rd1, [_Z6_hexp2Pf13__nv_bfloat16_param_0];
	cvta.to.global.u64 	%rd2, %rd1;
	// begin inline asm
	{ cvt.f32.bf16 %f2, %rs1;}

	// end inline asm
	// begin inline asm
	{ ex2.approx.f32 %f2, %f2; }
	// end inline asm
	// begin inline asm
	{  cvt.rn.bf16.f32 %rs2, %f2;}

	// end inline asm
	// begin inline asm
	{ cvt.f32.bf16 %f5, %rs2;}

	// end inline asm
	st.global.f32 	[%rd2], %f5;
	ret;

}
	// .globl	_Z7_hfloorPf13__nv_bfloat16
.visible .entry _Z7_hfloorPf13__nv_bfloat16(
	.param .u64 .ptr .align 1 _Z7_hfloorPf13__nv_bfloat16_param_0,
	.param .align 2 .b8 _Z7_hfloorPf13__nv_bfloat16_param_1[2]
)
{
	.reg .b16 	%rs<4>;
	.reg .b32 	%f<2>;
	.reg .b64 	%rd<3>;

	ld.param.u16 	%rs2, [_Z7_hfloorPf13__nv_bfloat16_param_1];
	ld.param.u64 	%rd1, [_Z7_hfloorPf13__nv_bfloat16_param_0];
	cvta.to.global.u64 	%rd2, %rd1;
	// begin inline asm
	cvt.rmi.bf16.bf16 %rs1, %rs2;
	// end inline asm
	// begin inline asm
	{ cvt.f32.bf16 %f1, %rs1;}

	// end inline asm
	st.global.f32 	[%rd2], %f1;
	ret;

}
	// .globl	_Z5_hlogPf13__nv_bfloat16
.visible .entry _Z5_hlogPf13__nv_bfloat16(
	.param .u64 .ptr .align 1 _Z5_hlogPf13__nv_bfloat16_param_0,
	.param .align 2 .b8 _Z5_hlogPf13__nv_bfloat16_param_1[2]
)
{
	.reg .b16 	%rs<4>;
	.reg .b32 	%f<6>;
	.reg .b64 	%rd<3>;

	ld.param.u16 	%rs1, [_Z5_hlogPf13__nv_bfloat16_param_1];
	ld.param.u64 	%rd1, [_Z5_hlogPf13__nv_bfloat16_param_0];
	cvta.to.global.u64 	%rd2, %rd1;
	// begin inline asm
	{ cvt.f32.bf16 %f2, %rs1;}

	// end inline asm
	// begin inline asm
	{ lg2.approx.f32 %f2, %f2; }
	// end inline asm
	mul.f32 	%f4, %f2, 0f3F317218;
	// begin inline asm
	{  cvt.rn.bf16.f32 %rs2, %f4;}

	// end inline asm
	// begin inline asm
	{ cvt.f32.bf16 %f5, %rs2;}

	// end inline asm
	st.global.f32 	[%rd2], %f5;
	ret;

}
	// .globl	_Z7_hlog10Pf13__nv_bfloat16
.visible .entry _Z7_hlog10Pf13__nv_bfloat16(
	.param .u64 .ptr .align 1 _Z7_hlog10Pf13__nv_bfloat16_param_0,
	.param .align 2 .b8 _Z7_hlog10Pf13__nv_bfloat16_param_1[2]
)
{
	.reg .b16 	%rs<4>;
	.reg .b32 	%f<6>;
	.reg .b64 	%rd<3>;

	ld.param.u16 	%rs1, [_Z7_hlog10Pf13__nv_bfloat16_param_1];
	ld.param.u64 	%rd1, [_Z7_hlog10Pf13__nv_bfloat16_param_0];
	cvta.to.global.u64 	%rd2, %rd1;
	// begin inline asm
	{ cvt.f32.bf16 %f2, %rs1;}

	// end inline asm
	// begin inline asm
	{ lg2.approx.f32 %f2, %f2; }
	// end inline asm
	mul.f32 	%f4, %f2, 0f3E9A209B;
	// begin inline asm
	{  cvt.rn.bf16.f32 %rs2, %f4;}

	// end inline asm
	// begin inline asm
	{ cvt.f32.bf16 %f5, %rs2;}

	// end inline asm
	st.global.f32 	[%rd2], %f5;
	ret;

}
	// .globl	_Z6_hlog2Pf13__nv_bfloat16
.visible .entry _Z6_hlog2Pf13__nv_bfloat16(
	.param .u64 .ptr .align 1 _Z6_hlog2Pf13__nv_bfloat16_param_0,
	.param .align 2 .b8 _Z6_hlog2Pf13__nv_bfloat16_param_1[2]
)
{
	.reg .b16 	%rs<4>;
	.reg .b32 	%f<6>;
	.reg .b64 	%rd<3>;

	ld.param.u16 	%rs1, [_Z6_hlog2Pf13__nv_bfloat16_param_1];
	ld.param.u64 	%rd1, [_Z6_hlog2Pf13__nv_bfloat16_param_0];
	cvta.to.global.u64 	%rd2, %rd1;
	// begin inline asm
	{ cvt.f32.bf16 %f2, %rs1;}

	// end inline asm
	// begin inline asm
	{ lg2.approx.f32 %f2, %f2; }
	// end inline asm
	// begin inline asm
	{  cvt.rn.bf16.f32 %rs2, %f2;}

	// end inline asm
	// begin inline asm
	{ cvt.f32.bf16 %f5, %rs2;}

	// end inline asm
	st.global.f32 	[%rd2], %f5;
	ret;

}
	// .globl	_Z6_hrintPf13__nv_bfloat16
.visible .entry _Z6_hrintPf13__nv_bfloat16(
	.param .u64 .ptr .align 1 _Z6_hrintPf13__nv_bfloat16_param_0,
	.param .align 2 .b8 _Z6_hrintPf13__nv_bfloat16_param_1[2]
)
{
	.reg .b16 	%rs<4>;
	.reg .b32 	%f<2>;
	.reg .b64 	%rd<3>;

	ld.param.u16 	%rs2, [_Z6_hrintPf13__nv_bfloat16_param_1];
	ld.param.u64 	%rd1, [_Z6_hrintPf13__nv_bfloat16_param_0];
	cvta.to.global.u64 	%rd2, %rd1;
	// begin inline asm
	cvt.rni.bf16.bf16 %rs1, %rs2;
	// end inline asm
	// begin inline asm
	{ cvt.f32.bf16 %f1, %rs1;}

	// end inline asm
	st.global.f32 	[%rd2], %f1;
	ret;

}
	// .globl	_Z7_hrsqrtPf13__nv_bfloat16
.visible .entry _Z7_hrsqrtPf13__nv_bfloat16(
	.param .u64 .ptr .align 1 _Z7_hrsqrtPf13__nv_bfloat16_param_0,
	.param .align 2 .b8 _Z7_hrsqrtPf13__nv_bfloat16_param_1[2]
)
{
	.reg .b16 	%rs<4>;
	.reg .b32 	%f<6>;
	.reg .b64 	%rd<3>;

	ld.param.u16 	%rs1, [_Z7_hrsqrtPf13__nv_bfloat16_param_1];
	ld.param.u64 	%rd1, [_Z7_hrsqrtPf13__nv_bfloat16_param_0];
	cvta.to.global.u64 	%rd2, %rd1;
	// begin inline asm
	{ cvt.f32.bf16 %f2, %rs1;}

	// end inline asm
	// begin inline asm
	{ rsqrt.approx.f32 %f2, %f2; }
	// end inline asm
	// begin inline asm
	{  cvt.rn.bf16.f32 %rs2, %f2;}

	// end inline asm
	// begin inline asm
	{ cvt.f32.bf16 %f5, %rs2;}

	// end inline asm
	st.global.f32 	[%rd2], %f5;
	ret;

}
	// .globl	_Z5_hsinPf13__nv_bfloat16
.visible .entry _Z5_hsinPf13__nv_bfloat16(
	.param .u64 .ptr .align 1 _Z5_hsinPf13__nv_bfloat16_param_0,
	.param .align 2 .b8 _Z5_hsinPf13__nv_bfloat16_param_1[2]
)
{
	.local .align 4 .b8 	__local_depot18[28];
	.reg .b64 	%SP;
	.reg .b64 	%SPL;
	.reg .pred 	%p<9>;
	.reg .b16 	%rs<4>;
	.reg .b32 	%r<40>;
	.reg .b32 	%f<30>;
	.reg .b64 	%rd<23>;
	.reg .b64 	%fd<3>;

	mov.u64 	%SPL, __local_depot18;
	ld.param.u64 	%rd9, [_Z5_hsinPf13__nv_bfloat16_param_0];
	ld.param.u16 	%rs1, [_Z5_hsinPf13__nv_bfloat16_param_1];
	add.u64 	%rd1, %SPL, 0;
	// begin inline asm
	{ cvt.f32.bf16 %f7, %rs1;}

	// end inline asm
	mul.f32 	%f8, %f7, 0f3F22F983;
	cvt.rni.s32.f32 	%r39, %f8;
	cvt.rn.f32.s32 	%f9, %r39;
	fma.rn.f32 	%f10, %f9, 0fBFC90FDA, %f7;
	fma.rn.f32 	%f11, %f9, 0fB3A22168, %f10;
	fma.rn.f32 	%f29, %f9, 0fA7C234C5, %f11;
	abs.f32 	%f3, %f7;
	setp.ltu.f32 	%p1, %f3, 0f47CE4780;
	@%p1 bra 	$L__BB18_8;
	setp.neu.f32 	%p2, %f3, 0f7F800000;
	@%p2 bra 	$L__BB18_3;
	mov.f32 	%f14, 0f00000000;
	mul.rn.f32 	%f29, %f7, %f14;
	mov.b32 	%r39, 0;
	bra.uni 	$L__BB18_8;
$L__BB18_3:
	mov.b32 	%r2, %f7;
	shl.b32 	%r16, %r2, 8;
	or.b32  	%r3, %r16, -2147483648;
	mov.b64 	%rd22, 0;
	mov.b32 	%r36, 0;
	mov.u64 	%rd20, __cudart_i2opi_f;
	mov.u64 	%rd21, %rd1;
$L__BB18_4:
	.pragma "nounroll";
	ld.global.nc.u32 	%r17, [%rd20];
	mad.wide.u32 	%rd13, %r17, %r3, %rd22;
	shr.u64 	%rd22, %rd13, 32;
	st.local.u32 	[%rd21], %rd13;
	add.s32 	%r36, %r36, 1;
	add.s64 	%rd21, %rd21, 4;
	add.s64 	%rd20, %rd20, 4;
	setp.ne.s32 	%p3, %r36, 6;
	@%p3 bra 	$L__BB18_4;
	shr.u32 	%r18, %r2, 23;
	st.local.u32 	[%rd1+24], %rd22;
	and.b32  	%r6, %r18, 31;
	and.b32  	%r19, %r18, 224;
	add.s32 	%r20, %r19, -128;
	shr.u32 	%r21, %r20, 5;
	mul.wide.u32 	%rd14, %r21, 4;
	sub.s64 	%rd8, %rd1, %rd14;
	ld.local.u32 	%r37, [%rd8+24];
	ld.local.u32 	%r38, [%rd8+20];
	setp.eq.s32 	%p4, %r6, 0;
	@%p4 bra 	$L__BB18_7;
	shf.l.wrap.b32 	%r37, %r38, %r37, %r6;
	ld.local.u32 	%r22, [%rd8+16];
	shf.l.wrap.b32 	%r38, %r22, %r38, %r6;
$L__BB18_7:
	shr.u32 	%r23, %r37, 30;
	shf.l.wrap.b32 	%r24, %r38, %r37, 2;
	shl.b32 	%r25, %r38, 2;
	shr.u32 	%r26, %r24, 31;
	add.s32 	%r27, %r26, %r23;
	neg.s32 	%r28, %r27;
	setp.lt.s32 	%p5, %r2, 0;
	selp.b32 	%r39, %r28, %r27, %p5;
	xor.b32  	%r29, %r24, %r2;
	shr.s32 	%r30, %r24, 31;
	xor.b32  	%r31, %r30, %r24;
	xor.b32  	%r32, %r30, %r25;
	cvt.u64.u32 	%rd15, %r31;
	shl.b64 	%rd16, %rd15, 32;
	cvt.u64.u32 	%rd17, %r32;
	or.b64  	%rd18, %rd16, %rd17;
	cvt.rn.f64.s64 	%fd1, %rd18;
	mul.f64 	%fd2, %fd1, 0d3BF921FB54442D19;
	cvt.rn.f32.f64 	%f12, %fd2;
	neg.f32 	%f13, %f12;
	setp.lt.s32 	%p6, %r29, 0;
	selp.f32 	%f29, %f13, %f12, %p6;
$L__BB18_8:
	cvta.to.global.u64 	%rd19, %rd9;
	mul.rn.f32 	%f17, %f29, %f29;
	and.b32  	%r34, %r39, 1;
	setp.eq.b32 	%p7, %r34, 1;
	selp.f32 	%f18, 0f3F800000, %f29, %p7;
	fma.rn.f32 	%f19, %f17, %f18, 0f00000000;
	fma.rn.f32 	%f20, %f17, 0f37CBAC00, 0fBAB607ED;
	selp.f32 	%f21, %f20, 0fB94D4153, %p7;
	selp.f32 	%f22, 0f3D2AAABB, 0f3C0885E4, %p7;
	fma.rn.f32 	%f23, %f21, %f17, %f22;
	selp.f32 	%f24, 0fBEFFFFFF, 0fBE2AAAA8, %p7;
	fma.rn.f32 	%f25, %f23, %f17, %f24;
	fma.rn.f32 	%f26, %f25, %f19, %f18;
	and.b32  	%r35, %r39, 2;
	setp.eq.s32 	%p8, %r35, 0;
	mov.f32 	%f27, 0f00000000;
	sub.f32 	%f28, %f27, %f26;
	selp.f32 	%f15, %f26, %f28, %p8;
	// begin inline asm
	{  cvt.rn.bf16.f32 %rs2, %f15;}

	// end inline asm
	// begin inline asm
	{ cvt.f32.bf16 %f16, %rs2;}

	// end inline asm
	st.global.f32 	[%rd19], %f16;
	ret;

}
	// .globl	_Z6_hsqrtPf13__nv_bfloat16
.visible .entry _Z6_hsqrtPf13__nv_bfloat16(
	.param .u64 .ptr .align 1 _Z6_hsqrtPf13__nv_bfloat16_param_0,
	.param .align 2 .b8 _Z6_hsqrtPf13__nv_bfloat16_param_1[2]
)
{
	.reg .b16 	%rs<4>;
	.reg .b32 	%f<6>;
	.reg .b64 	%rd<3>;

	ld.param.u16 	%rs1, [_Z6_hsqrtPf13__nv_bfloat16_param_1];
	ld.param.u64 	%rd1, [_Z6_hsqrtPf13__nv_bfloat16_param_0];
	cvta.to.global.u64 	%rd2, %rd1;
	// begin inline asm
	{ cvt.f32.bf16 %f2, %rs1;}

	// end inline asm
	// begin inline asm
	{ sqrt.approx.f32 %f2, %f2; }
	// end inline asm
	// begin inline asm
	{  cvt.rn.bf16.f32 %rs2, %f2;}

	// end inline asm
	// begin inline asm
	{ cvt.f32.bf16 %f5, %rs2;}

	// end inline asm
	st.global.f32 	[%rd2], %f5;
	ret;

}
	// .globl	_Z7_htruncPf13__nv_bfloat16
.visible .entry _Z7_htruncPf13__nv_bfloat16(
	.param .u64 .ptr .align 1 _Z7_htruncPf13__nv_bfloat16_param_0,
	.param .align 2 .b8 _Z7_htruncPf13__nv_bfloat16_param_1[2]
)
{
	.reg .b16 	%rs<4>;
	.reg .b32 	%f<2>;
	.reg .b64 	%rd<3>;

	ld.param.u16 	%rs2, [_Z7_htruncPf13__nv_bfloat16_param_1];
	ld.param.u64 	%rd1, [_Z7_htruncPf13__nv_bfloat16_param_0];
	cvta.to.global.u64 	%rd2, %rd1;
	// begin inline asm
	cvt.rzi.bf16.bf16 %rs1, %rs2;
	// end inline asm
	// begin inline asm
	{ cvt.f32.bf16 %f1, %rs1;}

	// end inline asm
	st.global.f32 	[%rd2], %f1;
	ret;

}


// ===== COMPILED SASS (sm_100) =====

	.target	sm_100

	.elftype	@"ET_EXEC"


//--------------------- .note.nv.tkinfo           --------------------------
	.section	.note.nv.tkinfo,"",@"SHT_NOTE"
	.sectionflags	@"SHF_NOTE_NV_TKINFO"
	.tkinfo
        /*0018*/ 	.word	0x00000002
        /*0030*/ 	.string	""
        /*0030*/ 	.string	"ptxas"
        /*0030*/ 	.string	"Cuda compilation tools, release 13.0, V13.0.88"
        /*0030*/ 	.string	"Build cuda_13.0.r13.0/compiler.36424714_0"
        /*0030*/ 	.string	"-arch sm_100 -m 64 "



//--------------------- .note.nv.cuinfo           --------------------------
	.section	.note.nv.cuinfo,"",@"SHT_NOTE"
	.sectionflags	@"SHF_NOTE_NV_CUINFO"
        /*0018*/ 	.short	0x0002
        /*001a*/ 	.short	0x0064
        /*001c*/ 	.short	0x0082
	.zero		2


//--------------------- .nv.info                  --------------------------
	.section	.nv.info,"",@"SHT_CUDA_INFO"
	.align	4


	//----- nvinfo : EIATTR_REGCOUNT
	.align		4
        /*0000*/ 	.byte	0x04, 0x2f
        /*0002*/ 	.short	(.L_2 - .L_1)
	.align		4
.L_1:
        /*0004*/ 	.word	index@(_Z4habsPf13__nv_bfloat16)
        /*0008*/ 	.word	0x00000008


	//----- nvinfo : EIATTR_FRAME_SIZE
	.align		4
.L_2:
        /*000c*/ 	.byte	0x04, 0x11
        /*000e*/ 	.short	(.L_4 - .L_3)
	.align		4
.L_3:
        /*0010*/ 	.word	index@(_Z4habsPf13__nv_bfloat16)
        /*0014*/ 	.word	0x00000000


	//----- nvinfo : EIATTR_REGCOUNT
	.align		4
.L_4:
        /*0018*/ 	.byte	0x04, 0x2f
        /*001a*/ 	.short	(.L_6 - .L_5)
	.align		4
.L_5:
        /*001c*/ 	.word	index@(_Z4hfmaPf13__nv_bfloat16S0_S0_)
        /*0020*/ 	.word	0x00000008


	//----- nvinfo : EIATTR_FRAME_SIZE
	.align		4
.L_6:
        /*0024*/ 	.byte	0x04, 0x11
        /*0026*/ 	.short	(.L_8 - .L_7)
	.align		4
.L_7:
        /*0028*/ 	.word	index@(_Z4hfmaPf13__nv_bfloat16S0_S0_)
        /*002c*/ 	.word	0x00000000


	//----- nvinfo : EIATTR_REGCOUNT
	.align		4
.L_8:
        /*0030*/ 	.byte	0x04, 0x2f
        /*0032*/ 	.short	(.L_10 - .L_9)
	.align		4
.L_9:
        /*0034*/ 	.word	index@(_Z9hfma_reluPf13__nv_bfloat16S0_S0_)
        /*0038*/ 	.word	0x00000008


	//----- nvinfo : EIATTR_FRAME_SIZE
	.align		4
.L_10:
        /*003c*/ 	.byte	0x04, 0x11
        /*003e*/ 	.short	(.L_12 - .L_11)
	.align		4
.L_11:
        /*0040*/ 	.word	index@(_Z9hfma_reluPf13__nv_bfloat16S0_S0_)
        /*0044*/ 	.word	0x00000000


	//----- nvinfo : EIATTR_REGCOUNT
	.align		4
.L_12:
        /*0048*/ 	.byte	0x04, 0x2f
        /*004a*/ 	.short	(.L_14 - .L_13)
	.align		4
.L_13:
        /*004c*/ 	.word	index@(_Z8hfma_satPf13__nv_bfloat16S0_S0_)
        /*0050*/ 	.word	0x00000008


	//----- nvinfo : EIATTR_FRAME_SIZE
	.align		4
.L_14:
        /*0054*/ 	.byte	0x04, 0x11
        /*0056*/ 	.short	(.L_16 - .L_15)
	.align		4
.L_15:
        /*0058*/ 	.word	index@(_Z8hfma_satPf13__nv_bfloat16S0_S0_)
        /*005c*/ 	.word	0x00000000


	//----- nvinfo : EIATTR_REGCOUNT
	.align		4
.L_16:
        /*0060*/ 	.byte	0x04, 0x2f
        /*0062*/ 	.short	(.L_18 - .L_17)
	.align		4
.L_17:
        /*0064*/ 	.word	index@(_Z6hisnanPb13__nv_bfloat16)
        /*0068*/ 	.word	0x00000008


	//----- nvinfo : EIATTR_FRAME_SIZE
	.align		4
.L_18:
        /*006c*/ 	.byte	0x04, 0x11
        /*006e*/ 	.short	(.L_20 - .L_19)
	.align		4
.L_19:
        /*0070*/ 	.word	index@(_Z6hisnanPb13__nv_bfloat16)
        /*0074*/ 	.word	0x00000000


	//----- nvinfo : EIATTR_REGCOUNT
	.align		4
.L_20:
        /*0078*/ 	.byte	0x04, 0x2f
        /*007a*/ 	.short	(.L_22 - .L_21)
	.align		4
.L_21:
        /*007c*/ 	.word	index@(_Z4hmaxPf13__nv_bfloat16S0_)
        /*0080*/ 	.word	0x00000008


	//----- nvinfo : EIATTR_FRAME_SIZE
	.align		4
.L_22:
        /*0084*/ 	.byte	0x04, 0x11
        /*0086*/ 	.short	(.L_24 - .L_23)
	.align		4
.L_23:
        /*0088*/ 	.word	index@(_Z4hmaxPf13__nv_bfloat16S0_)
        /*008c*/ 	.word	0x00000000


	//----- nvinfo : EIATTR_REGCOUNT
	.align		4
.L_24:
        /*0090*/ 	.byte	0x04, 0x2f
        /*0092*/ 	.short	(.L_26 - .L_25)
	.align		4
.L_25:
        /*0094*/ 	.word	index@(_Z4hminPf13__nv_bfloat16S0_)
        /*0098*/ 	.word	0x00000008


	//----- nvinfo : EIATTR_FRAME_SIZE
	.align		4
.L_26:
        /*009c*/ 	.byte	0x04, 0x11
        /*009e*/ 	.short	(.L_28 - .L_27)
	.align		4
.L_27:
        /*00a0*/ 	.word	index@(_Z4hminPf13__nv_bfloat16S0_)
        /*00a4*/ 	.word	0x00000000


	//----- nvinfo : EIATTR_REGCOUNT
	.align		4
.L_28:
        /*00a8*/ 	.byte	0x04, 0x2f
        /*00aa*/ 	.short	(.L_30 - .L_29)
	.align		4
.L_29:
        /*00ac*/ 	.word	index@(_Z6_hceilPf13__nv_bfloat16)
        /*00b0*/ 	.word	0x00000008


	//----- nvinfo : EIATTR_FRAME_SIZE
	.align		4
.L_30:
        /*00b4*/ 	.byte	0x04, 0x11
        /*00b6*/ 	.short	(.L_32 - .L_31)
	.align		4
.L_31:
        /*00b8*/ 	.word	index@(_Z6_hceilPf13__nv_bfloat16)
        /*00bc*/ 	.word	0x00000000


	//----- nvinfo : EIATTR_REGCOUNT
	.align		4
.L_32:
        /*00c0*/ 	.byte	0x04, 0x2f
        /*00c2*/ 	.short	(.L_34 - .L_33)
	.align		4
.L_33:
        /*00c4*/ 	.word	index@(_Z5_hcosPf13__nv_bfloat16)
        /*00c8*/ 	.word	0x00000012


	//----- nvinfo : EIATTR_FRAME_SIZE
	.align		4
.L_34:
        /*00cc*/ 	.byte	0x04, 0x11
        /*00ce*/ 	.short	(.L_36 - .L_35)
	.align		4
.L_35:
        /*00d0*/ 	.word	index@(_Z5_hcosPf13__nv_bfloat16)
        /*00d4*/ 	.word	0x00000000


	//----- nvinfo : EIATTR_REGCOUNT
	.align		4
.L_36:
        /*00d8*/ 	.byte	0x04, 0x2f
        /*00da*/ 	.short	(.L_38 - .L_37)
	.align		4
.L_37:
        /*00dc*/ 	.word	index@(_Z5_hexpPf13__nv_bfloat16)
        /*00e0*/ 	.word	0x00000008


	//----- nvinfo : EIATTR_FRAME_SIZE
	.align		4
.L_38:
        /*00e4*/ 	.byte	0x04, 0x11
        /*00e6*/ 	.short	(.L_40 - .L_39)
	.align		4
.L_39:
        /*00e8*/ 	.word	index@(_Z5_hexpPf13__nv_bfloat16)
        /*00ec*/ 	.word	0x00000000


	//----- nvinfo : EIATTR_REGCOUNT
	.align		4
.L_40:
        /*00f0*/ 	.byte	0x04, 0x2f
        /*00f2*/ 	.short	(.L_42 - .L_41)
	.align		4
.L_41:
        /*00f4*/ 	.word	index@(_Z7_hexp10Pf13__nv_bfloat16)
        /*00f8*/ 	.word	0x00000008


	//----- nvinfo : EIATTR_FRAME_SIZE
	.align		4
.L_42:
        /*00fc*/ 	.byte	0x04, 0x11
        /*00fe*/ 	.short	(.L_44 - .L_43)
	.align		4
.L_43:
        /*0100*/ 	.word	index@(_Z7_hexp10Pf13__nv_bfloat16)
        /*0104*/ 	.word	0x00000000


	//----- nvinfo : EIATTR_REGCOUNT
	.align		4
.L_44:
        /*0108*/ 	.byte	0x04, 0x2f
        /*010a*/ 	.short	(.L_46 - .L_45)
	.align		4
.L_45:
        /*010c*/ 	.word	index@(_Z6_hexp2Pf13__nv_bfloat16)
        /*0110*/ 	.word	0x00000008


	//----- nvinfo : EIATTR_FRAME_SIZE
	.align		4
.L_46:
        /*0114*/ 	.byte	0x04, 0x11
        /*0116*/ 	.short	(.L_48 - .L_47)
	.align		4
.L_47:
        /*0118*/ 	.word	index@(_Z6_hexp2Pf13__nv_bfloat16)
        /*011c*/ 	.word	0x00000000


	//----- nvinfo : EIATTR_REGCOUNT
	.align		4
.L_48:
        /*0120*/ 	.byte	0x04, 0x2f
        /*0122*/ 	.short	(.L_50 - .L_49)
	.align		4
.L_49:
        /*0124*/ 	.word	index@(_Z7_hfloorPf13__nv_bfloat16)
        /*0128*/ 	.word	0x00000008


	//----- nvinfo : EIATTR_FRAME_SIZE
	.align		4
.L_50:
        /*012c*/ 	.byte	0x04, 0x11
        /*012e*/ 	.short	(.L_52 - .L_51)
	.align		4
.L_51:
        /*0130*/ 	.word	index@(_Z7_hfloorPf13__nv_bfloat16)
        /*0134*/ 	.word	0x00000000


	//----- nvinfo : EIATTR_REGCOUNT
	.align		4
.L_52:
        /*0138*/ 	.byte	0x04, 0x2f
        /*013a*/ 	.short	(.L_54 - .L_53)
	.align		4
.L_53:
        /*013c*/ 	.word	index@(_Z5_hlogPf13__nv_bfloat16)
        /*0140*/ 	.word	0x00000008


	//----- nvinfo : EIATTR_FRAME_SIZE
	.align		4
.L_54:
        /*0144*/ 	.byte	0x04, 0x11
        /*0146*/ 	.short	(.L_56 - .L_55)
	.align		4
.L_55:
        /*0148*/ 	.word	index@(_Z5_hlogPf13__nv_bfloat16)
        /*014c*/ 	.word	0x00000000


	//----- nvinfo : EIATTR_REGCOUNT
	.align		4
.L_56:
        /*0150*/ 	.byte	0x04, 0x2f
        /*0152*/ 	.short	(.L_58 - .L_57)
	.align		4
.L_57:
        /*0154*/ 	.word	index@(_Z7_hlog10Pf13__nv_bfloat16)
        /*0158*/ 	.word	0x00000008


	//----- nvinfo : EIATTR_FRAME_SIZE
	.align		4
.L_58:
        /*015c*/ 	.byte	0x04, 0x11
        /*015e*/ 	.short	(.L_60 - .L_59)
	.align		4
.L_59:
        /*0160*/ 	.word	index@(_Z7_hlog10Pf13__nv_bfloat16)
        /*0164*/ 	.word	0x00000000


	//----- nvinfo : EIATTR_REGCOUNT
	.align		4
.L_60:
        /*0168*/ 	.byte	0x04, 0x2f
        /*016a*/ 	.short	(.L_62 - .L_61)
	.align		4
.L_61:
        /*016c*/ 	.word	index@(_Z6_hlog2Pf13__nv_bfloat16)
        /*0170*/ 	.word	0x00000008


	//----- nvinfo : EIATTR_FRAME_SIZE
	.align		4
.L_62:
        /*0174*/ 	.byte	0x04, 0x11
        /*0176*/ 	.short	(.L_64 - .L_63)
	.align		4
.L_63:
        /*0178*/ 	.word	index@(_Z6_hlog2Pf13__nv_bfloat16)
        /*017c*/ 	.word	0x00000000


	//----- nvinfo : EIATTR_REGCOUNT
	.align		4
.L_64:
        /*0180*/ 	.byte	0x04, 0x2f
        /*0182*/ 	.short	(.L_66 - .L_65)
	.align		4
.L_65:
        /*0184*/ 	.word	index@(_Z6_hrintPf13__nv_bfloat16)
        /*0188*/ 	.word	0x00000008


	//----- nvinfo : EIATTR_FRAME_SIZE
	.align		4
.L_66:
        /*018c*/ 	.byte	0x04, 0x11
        /*018e*/ 	.short	(.L_68 - .L_67)
	.align		4
.L_67:
        /*0190*/ 	.word	index@(_Z6_hrintPf13__nv_bfloat16)
        /*0194*/ 	.word	0x00000000


	//----- nvinfo : EIATTR_REGCOUNT
	.align		4
.L_68:
        /*0198*/ 	.byte	0x04, 0x2f
        /*019a*/ 	.short	(.L_70 - .L_69)
	.align		4
.L_69:
        /*019c*/ 	.word	index@(_Z7_hrsqrtPf13__nv_bfloat16)
        /*01a0*/ 	.word	0x00000008


	//----- nvinfo : EIATTR_FRAME_SIZE
	.align		4
.L_70:
        /*01a4*/ 	.byte	0x04, 0x11
        /*01a6*/ 	.short	(.L_72 - .L_71)
	.align		4
.L_71:
        /*01a8*/ 	.word	index@(_Z7_hrsqrtPf13__nv_bfloat16)
        /*01ac*/ 	.word	0x00000000


	//----- nvinfo : EIATTR_REGCOUNT
	.align		4
.L_72:
        /*01b0*/ 	.byte	0x04, 0x2f
        /*01b2*/ 	.short	(.L_74 - .L_73)
	.align		4
.L_73:
        /*01b4*/ 	.word	index@(_Z5_hsinPf13__nv_bfloat16)
        /*01b8*/ 	.word	0x00000012


	//----- nvinfo : EIATTR_FRAME_SIZE
	.align		4
.L_74:
        /*01bc*/ 	.byte	0x04, 0x11
        /*01be*/ 	.short	(.L_76 - .L_75)
	.align		4
.L_75:
        /*01c0*/ 	.word	index@(_Z5_hsinPf13__nv_bfloat16)
        /*01c4*/ 	.word	0x00000000


	//----- nvinfo : EIATTR_REGCOUNT
	.align		4
.L_76:
        /*01c8*/ 	.byte	0x04, 0x2f
        /*01ca*/ 	.short	(.L_78 - .L_77)
	.align		4
.L_77:
        /*01cc*/ 	.word	index@(_Z6_hsqrtPf13__nv_bfloat16)
        /*01d0*/ 	.word	0x00000008


	//----- nvinfo : EIATTR_FRAME_SIZE
	.align		4
.L_78:
        /*01d4*/ 	.byte	0x04, 0x11
        /*01d6*/ 	.short	(.L_80 - .L_79)
	.align		4
.L_79:
        /*01d8*/ 	.word	index@(_Z6_hsqrtPf13__nv_bfloat16)
        /*01dc*/ 	.word	0x00000000


	//----- nvinfo : EIATTR_REGCOUNT
	.align		4
.L_80:
        /*01e0*/ 	.byte	0x04, 0x2f
        /*01e2*/ 	.short	(.L_82 - .L_81)
	.align		4
.L_81:
        /*01e4*/ 	.word	index@(_Z7_htruncPf13__nv_bfloat16)
        /*01e8*/ 	.word	0x00000008


	//----- nvinfo : EIATTR_FRAME_SIZE
	.align		4
.L_82:
        /*01ec*/ 	.byte	0x04, 0x11
        /*01ee*/ 	.short	(.L_84 - .L_83)
	.align		4
.L_83:
        /*01f0*/ 	.word	index@(_Z7_htruncPf13__nv_bfloat16)
        /*01f4*/ 	.word	0x00000000


	//----- nvinfo : EIATTR_MIN_STACK_SIZE
	.align		4
.L_84:
        /*01f8*/ 	.byte	0x04, 0x12
        /*01fa*/ 	.short	(.L_86 - .L_85)
	.align		4
.L_85:
        /*01fc*/ 	.word	index@(_Z7_htruncPf13__nv_bfloat16)
        /*0200*/ 	.word	0x00000000


	//----- nvinfo : EIATTR_MIN_STACK_SIZE
	.align		4
.L_86:
        /*0204*/ 	.byte	0x04, 0x12
        /*0206*/ 	.short	(.L_88 - .L_87)
	.align		4
.L_87:
        /*0208*/ 	.word	index@(_Z6_hsqrtPf13__nv_bfloat16)
        /*020c*/ 	.word	0x00000000


	//----- nvinfo : EIATTR_MIN_STACK_SIZE
	.align		4
.L_88:
        /*0210*/ 	.byte	0x04, 0x12
        /*0212*/ 	.short	(.L_90 - .L_89)
	.align		4
.L_89:
        /*0214*/ 	.word	index@(_Z5_hsinPf13__nv_bfloat16)
        /*0218*/ 	.word	0x00000000


	//----- nvinfo : EIATTR_MIN_STACK_SIZE
	.align		4
.L_90:
        /*021c*/ 	.byte	0x04, 0x12
        /*021e*/ 	.short	(.L_92 - .L_91)
	.align		4
.L_91:
        /*0220*/ 	.word	index@(_Z7_hrsqrtPf13__nv_bfloat16)
        /*0224*/ 	.word	0x00000000


	//----- nvinfo : EIATTR_MIN_STACK_SIZE
	.align		4
.L_92:
        /*0228*/ 	.byte	0x04, 0x12
        /*022a*/ 	.short	(.L_94 - .L_93)
	.align		4
.L_93:
        /*022c*/ 	.word	index@(_Z6_hrintPf13__nv_bfloat16)
        /*0230*/ 	.word	0x00000000


	//----- nvinfo : EIATTR_MIN_STACK_SIZE
	.align		4
.L_94:
        /*0234*/ 	.byte	0x04, 0x12
        /*0236*/ 	.short	(.L_96 - .L_95)
	.align		4
.L_95:
        /*0238*/ 	.word	index@(_Z6_hlog2Pf13__nv_bfloat16)
        /*023c*/ 	.word	0x00000000


	//----- nvinfo : EIATTR_MIN_STACK_SIZE
	.align		4
.L_96:
        /*0240*/ 	.byte	0x04, 0x12
        /*0242*/ 	.short	(.L_98 - .L_97)
	.align		4
.L_97:
        /*0244*/ 	.word	index@(_Z7_hlog10Pf13__nv_bfloat16)
        /*0248*/ 	.word	0x00000000


	//----- nvinfo : EIATTR_MIN_STACK_SIZE
	.align		4
.L_98:
        /*024c*/ 	.byte	0x04, 0x12
        /*024e*/ 	.short	(.L_100 - .L_99)
	.align		4
.L_99:
        /*0250*/ 	.word	index@(_Z5_hlogPf13__nv_bfloat16)
        /*0254*/ 	.word	0x00000000


	//----- nvinfo : EIATTR_MIN_STACK_SIZE
	.align		4
.L_100:
        /*0258*/ 	.byte	0x04, 0x12
        /*025a*/ 	.short	(.L_102 - .L_101)
	.align		4
.L_101:
        /*025c*/ 	.word	index@(_Z7_hfloorPf13__nv_bfloat16)
        /*0260*/ 	.word	0x00000000


	//----- nvinfo : EIATTR_MIN_STACK_SIZE
	.align		4
.L_102:
        /*0264*/ 	.byte	0x04, 0x12
        /*0266*/ 	.short	(.L_104 - .L_103)
	.align		4
.L_103:
        /*0268*/ 	.word	index@(_Z6_hexp2Pf13__nv_bfloat16)
        /*026c*/ 	.word	0x00000000


	//----- nvinfo : EIATTR_MIN_STACK_SIZE
	.align		4
.L_104:
        /*0270*/ 	.byte	0x04, 0x12
        /*0272*/ 	.short	(.L_106 - .L_105)
	.align		4
.L_105:
        /*0274*/ 	.word	index@(_Z7_hexp10Pf13__nv_bfloat16)
        /*0278*/ 	.word	0x00000000


	//----- nvinfo : EIATTR_MIN_STACK_SIZE
	.align		4
.L_106:
        /*027c*/ 	.byte	0x04, 0x12
        /*027e*/ 	.short	(.L_108 - .L_107)
	.align		4
.L_107:
        /*0280*/ 	.word	index@(_Z5_hexpPf13__nv_bfloat16)
        /*0284*/ 	.word	0x00000000


	//----- nvinfo : EIATTR_MIN_STACK_SIZE
	.align		4
.L_108:
        /*0288*/ 	.byte	0x04, 0x12
        /*028a*/ 	.short	(.L_110 - .L_109)
	.align		4
.L_109:
        /*028c*/ 	.word	index@(_Z5_hcosPf13__nv_bfloat16)
        /*0290*/ 	.word	0x00000000


	//----- nvinfo : EIATTR_MIN_STACK_SIZE
	.align		4
.L_110:
        /*0294*/ 	.byte	0x04, 0x12
        /*0296*/ 	.short	(.L_112 - .L_111)
	.align		4
.L_111:
        /*0298*/ 	.word	index@(_Z6_hceilPf13__nv_bfloat16)
        /*029c*/ 	.word	0x00000000


	//----- nvinfo : EIATTR_MIN_STACK_SIZE
	.align		4
.L_112:
        /*02a0*/ 	.byte	0x04, 0x12
        /*02a2*/ 	.short	(.L_114 - .L_113)
	.align		4
.L_113:
        /*02a4*/ 	.word	index@(_Z4hminPf13__nv_bfloat16S0_)
        /*02a8*/ 	.word	0x00000000


	//----- nvinfo : EIATTR_MIN_STACK_SIZE
	.align		4
.L_114:
        /*02ac*/ 	.byte	0x04, 0x12
        /*02ae*/ 	.short	(.L_116 - .L_115)
	.align		4
.L_115:
        /*02b0*/ 	.word	index@(_Z4hmaxPf13__nv_bfloat16S0_)
        /*02b4*/ 	.word	0x00000000


	//----- nvinfo : EIATTR_MIN_STACK_SIZE
	.align		4
.L_116:
        /*02b8*/ 	.byte	0x04, 0x12
        /*02ba*/ 	.short	(.L_118 - .L_117)
	.align		4
.L_117:
        /*02bc*/ 	.word	index@(_Z6hisnanPb13__nv_bfloat16)
        /*02c0*/ 	.word	0x00000000


	//----- nvinfo : EIATTR_MIN_STACK_SIZE
	.align		4
.L_118:
        /*02c4*/ 	.byte	0x04, 0x12
        /*02c6*/ 	.short	(.L_120 - .L_119)
	.align		4
.L_119:
        /*02c8*/ 	.word	index@(_Z8hfma_satPf13__nv_bfloat16S0_S0_)
        /*02cc*/ 	.word	0x00000000


	//----- nvinfo : EIATTR_MIN_STACK_SIZE
	.align		4
.L_120:
        /*02d0*/ 	.byte	0x04, 0x12
        /*02d2*/ 	.short	(.L_122 - .L_121)
	.align		4
.L_121:
        /*02d4*/ 	.word	index@(_Z9hfma_reluPf13__nv_bfloat16S0_S0_)
        /*02d8*/ 	.word	0x00000000


	//----- nvinfo : EIATTR_MIN_STACK_SIZE
	.align		4
.L_122:
        /*02dc*/ 	.byte	0x04, 0x12
        /*02de*/ 	.short	(.L_124 - .L_123)
	.align		4
.L_123:
        /*02e0*/ 	.word	index@(_Z4hfmaPf13__nv_bfloat16S0_S0_)
        /*02e4*/ 	.word	0x00000000


	//----- nvinfo : EIATTR_MIN_STACK_SIZE
	.align		4
.L_124:
        /*02e8*/ 	.byte	0x04, 0x12
        /*02ea*/ 	.short	(.L_126 - .L_125)
	.align		4
.L_125:
        /*02ec*/ 	.word	index@(_Z4habsPf13__nv_bfloat16)
        /*02f0*/ 	.word	0x00000000
.L_126:


//--------------------- .nv.compat                --------------------------
	.section	.nv.compat,"",@"SHT_CUDA_COMPAT_INFO"
	.align	4
        /*0000*/ 	.byte	0x02, 0x09, 0x00, 0x00, 0x02, 0x02, 0x01, 0x00, 0x02, 0x05, 0x05, 0x00, 0x03, 0x07, 0x01, 0x01
        /*0010*/ 	.byte	0x02, 0x03, 0x00, 0x00, 0x02, 0x06, 0x01, 0x00, 0x04, 0x0b, 0x08, 0x00, 0x01, 0x00, 0x00, 0x00
        /*0020*/ 	.byte	0x00, 0x00, 0x00, 0x00


//--------------------- .nv.info._Z7_htruncPf13__nv_bfloat16 --------------------------
	.section	.nv.info._Z7_htruncPf13__nv_bfloat16,"",@"SHT_CUDA_INFO"
	.sectionflags	@""
	.align	4


	//----- nvinfo : EIATTR_CUDA_API_VERSION
	.align		4
        /*0000*/ 	.byte	0x04, 0x37
        /*0002*/ 	.short	(.L_128 - .L_127)
.L_127:
        /*0004*/ 	.word	0x00000082


	//----- nvinfo : EIATTR_KPARAM_INFO
	.align		4
.L_128:
        /*0008*/ 	.byte	0x04, 0x17
        /*000a*/ 	.short	(.L_130 - .L_129)
.L_129:
        /*000c*/ 	.word	0x00000000
        /*0010*/ 	.short	0x0001
        /*0012*/ 	.short	0x0008
        /*0014*/ 	.byte	0x00, 0xf0, 0x09, 0x00


	//----- nvinfo : EIATTR_KPARAM_INFO
	.align		4
.L_130:
        /*0018*/ 	.byte	0x04, 0x17
        /*001a*/ 	.short	(.L_132 - .L_131)
.L_131:
        /*001c*/ 	.word	0x00000000
        /*0020*/ 	.short	0x0000
        /*0022*/ 	.short	0x0000
        /*0024*/ 	.byte	0x00, 0xf5, 0x21, 0x00


	//----- nvinfo : EIATTR_SPARSE_MMA_MASK
	.align		4
.L_132:
        /*0028*/ 	.byte	0x03, 0x50
        /*002a*/ 	.short	0x0000


	//----- nvinfo : EIATTR_MAXREG_COUNT
	.align		4
        /*002c*/ 	.byte	0x03, 0x1b
        /*002e*/ 	.short	0x00ff


	//----- nvinfo : EIATTR_MERCURY_ISA_VERSION
	.align		4
        /*0030*/ 	.byte	0x03, 0x5f
        /*0032*/ 	.short	0x0101


	//----- nvinfo : EIATTR_VRC_CTA_INIT_COUNT
	.align		4
        /*0034*/ 	.byte	0x02, 0x4a
	.zero		1
	.zero		1


	//----- nvinfo : EIATTR_EXIT_INSTR_OFFSETS
	.align		4
        /*0038*/ 	.byte	0x04, 0x1c
        /*003a*/ 	.short	(.L_134 - .L_133)


	//   ....[0]....
.L_133:
        /*003c*/ 	.word	0x00000070


	//----- nvinfo : EIATTR_CBANK_PARAM_SIZE
	.align		4
.L_134:
        /*0040*/ 	.byte	0x03, 0x19
        /*0042*/ 	.short	0x000a


	//----- nvinfo : EIATTR_PARAM_CBANK
	.align		4
        /*0044*/ 	.byte	0x04, 0x0a
        /*0046*/ 	.short	(.L_136 - .L_135)
	.align		4
.L_135:
        /*0048*/ 	.word	index@(.nv.constant0._Z7_htruncPf13__nv_bfloat16)
        /*004c*/ 	.short	0x0380
        /*004e*/ 	.short	0x000a


	//----- nvinfo : EIATTR_SW_WAR
	.align		4
.L_136:
        /*0050*/ 	.byte	0x04, 0x36
        /*0052*/ 	.short	(.L_138 - .L_137)
.L_137:
        /*0054*/ 	.word	0x00000008
.L_138:


//--------------------- .nv.info._Z6_hsqrtPf13__nv_bfloat16 --------------------------
	.section	.nv.info._Z6_hsqrtPf13__nv_bfloat16,"",@"SHT_CUDA_INFO"
	.sectionflags	@""
	.align	4


	//----- nvinfo : EIATTR_CUDA_API_VERSION
	.align		4
        /*0000*/ 	.byte	0x04, 0x37
        /*0002*/ 	.short	(.L_140 - .L_139)
.L_139:
        /*0004*/ 	.word	0x00000082


	//----- nvinfo : EIATTR_KPARAM_INFO
	.align		4
.L_140:
        /*0008*/ 	.byte	0x04, 0x17
        /*000a*/ 	.short	(.L_142 - .L_141)
.L_141:
        /*000c*/ 	.word	0x00000000
        /*0010*/ 	.short	0x0001
        /*0012*/ 	.short	0x0008
        /*0014*/ 	.byte	0x00, 0xf0, 0x09, 0x00


	//----- nvinfo : EIATTR_KPARAM_INFO
	.align		4
.L_142:
        /*0018*/ 	.byte	0x04, 0x17
        /*001a*/ 	.short	(.L_144 - .L_143)
.L_143:
        /*001c*/ 	.word	0x00000000
        /*0020*/ 	.short	0x0000
        /*0022*/ 	.short	0x0000
        /*0024*/ 	.byte	0x00, 0xf5, 0x21, 0x00


	//----- nvinfo : EIATTR_SPARSE_MMA_MASK
	.align		4
.L_144:
        /*0028*/ 	.byte	0x03, 0x50
        /*002a*/ 	.short	0x0000


	//----- nvinfo : EIATTR_MAXREG_COUNT
	.align		4
        /*002c*/ 	.byte	0x03, 0x1b
        /*002e*/ 	.short	0x00ff


	//----- nvinfo : EIATTR_MERCURY_ISA_VERSION
	.align		4
        /*0030*/ 	.byte	0x03, 0x5f
        /*0032*/ 	.short	0x0101


	//----- nvinfo : EIATTR_VRC_CTA_INIT_COUNT
	.align		4
        /*0034*/ 	.byte	0x02, 0x4a
	.zero		1
	.zero		1


	//----- nvinfo : EIATTR_EXIT_INSTR_OFFSETS
	.align		4
        /*0038*/ 	.byte	0x04, 0x1c
        /*003a*/ 	.short	(.L_146 - .L_145)


	//   ....[0]....
.L_145:
        /*003c*/ 	.word	0x000000c0


	//----- nvinfo : EIATTR_CBANK_PARAM_SIZE
	.align		4
.L_146:
        /*0040*/ 	.byte	0x03, 0x19
        /*0042*/ 	.short	0x000a


	//----- nvinfo : EIATTR_PARAM_CBANK
	.align		4
        /*0044*/ 	.byte	0x04, 0x0a
        /*0046*/ 	.short	(.L_148 - .L_147)
	.align		4
.L_147:
        /*0048*/ 	.word	index@(.nv.constant0._Z6_hsqrtPf13__nv_bfloat16)
        /*004c*/ 	.short	0x0380
        /*004e*/ 	.short	0x000a


	//----- nvinfo : EIATTR_SW_WAR
	.align		4
.L_148:
        /*0050*/ 	.byte	0x04, 0x36
        /*0052*/ 	.short	(.L_150 - .L_149)
.L_149:
        /*0054*/ 	.word	0x00000008
.L_150:


//--------------------- .nv.info._Z5_hsinPf13__nv_bfloat16 --------------------------
	.section	.nv.info._Z5_hsinPf13__nv_bfloat16,"",@"SHT_CUDA_INFO"
	.sectionflags	@""
	.align	4


	//----- nvinfo : EIATTR_CUDA_API_VERSION
	.align		4
        /*0000*/ 	.byte	0x04, 0x37
        /*0002*/ 	.short	(.L_152 - .L_151)
.L_151:
        /*0004*/ 	.word	0x00000082


	//----- nvinfo : EIATTR_KPARAM_INFO
	.align		4
.L_152:
        /*0008*/ 	.byte	0x04, 0x17
        /*000a*/ 	.short	(.L_154 - .L_153)
.L_153:
        /*000c*/ 	.word	0x00000000
        /*0010*/ 	.short	0x0001
        /*0012*/ 	.short	0x0008
        /*0014*/ 	.byte	0x00, 0xf0, 0x09, 0x00


	//----- nvinfo : EIATTR_KPARAM_INFO
	.align		4
.L_154:
        /*0018*/ 	.byte	0x04, 0x17
        /*001a*/ 	.short	(.L_156 - .L_155)
.L_155:
        /*001c*/ 	.word	0x00000000
        /*0020*/ 	.short	0x0000
        /*0022*/ 	.short	0x0000
        /*0024*/ 	.byte	0x00, 0xf5, 0x21, 0x00


	//----- nvinfo : EIATTR_SPARSE_MMA_MASK
	.align		4
.L_156:
        /*0028*/ 	.byte	0x03, 0x50
        /*002a*/ 	.short	0x0000


	//----- nvinfo : EIATTR_MAXREG_COUNT
	.align		4
        /*002c*/ 	.byte	0x03, 0x1b
        /*002e*/ 	.short	0x00ff


	//----- nvinfo : EIATTR_MERCURY_ISA_VERSION
	.align		4
        /*0030*/ 	.byte	0x03, 0x5f
        /*0032*/ 	.short	0x0101


	//----- nvinfo : EIATTR_VRC_CTA_INIT_COUNT
	.align		4
        /*0034*/ 	.byte	0x02, 0x4a
	.zero		1
	.zero		1


	//----- nvinfo : EIATTR_EXIT_INSTR_OFFSETS
	.align		4
        /*0038*/ 	.byte	0x04, 0x1c
        /*003a*/ 	.short	(.L_158 - .L_157)


	//   ....[0]....
.L_157:
        /*003c*/ 	.word	0x000007f0


	//----- nvinfo : EIATTR_CBANK_PARAM_SIZE
	.align		4
.L_158:
        /*0040*/ 	.byte	0x03, 0x19
        /*0042*/ 	.short	0x000a


	//----- nvinfo : EIATTR_PARAM_CBANK
	.align		4
        /*0044*/ 	.byte	0x04, 0x0a
        /*0046*/ 	.short	(.L_160 - .L_159)
	.align		4
.L_159:
        /*0048*/ 	.word	index@(.nv.constant0._Z5_hsinPf13__nv_bfloat16)
        /*004c*/ 	.short	0x0380
        /*004e*/ 	.short	0x000a


	//----- nvinfo : EIATTR_SW_WAR
	.align		4
.L_160:
        /*0050*/ 	.byte	0x04, 0x36
        /*0052*/ 	.short	(.L_162 - .L_161)
.L_161:
        /*0054*/ 	.word	0x00000008
.L_162:


//--------------------- .nv.info._Z7_hrsqrtPf13__nv_bfloat16 --------------------------
	.section	.nv.info._Z7_hrsqrtPf13__nv_bfloat16,"",@"SHT_CUDA_INFO"
	.sectionflags	@""
	.align	4


	//----- nvinfo : EIATTR_CUDA_API_VERSION
	.align		4
        /*0000*/ 	.byte	0x04, 0x37
        /*0002*/ 	.short	(.L_164 - .L_163)
.L_163:
        /*0004*/ 	.word	0x00000082


	//----- nvinfo : EIATTR_KPARAM_INFO
	.align		4
.L_164:
        /*0008*/ 	.byte	0x04, 0x17
        /*000a*/ 	.short	(.L_166 - .L_165)
.L_165:
        /*000c*/ 	.word	0x00000000
        /*0010*/ 	.short	0x0001
        /*0012*/ 	.short	0x0008
        /*0014*/ 	.byte	0x00, 0xf0, 0x09, 0x00


	//----- nvinfo : EIATTR_KPARAM_INFO
	.align		4
.L_166:
        /*0018*/ 	.byte	0x04, 0x17
        /*001a*/ 	.short	(.L_168 - .L_167)
.L_167:
        /*001c*/ 	.word	0x00000000
        /*0020*/ 	.short	0x0000
        /*0022*/ 	.short	0x0000
        /*0024*/ 	.byte	0x00, 0xf5, 0x21, 0x00


	//----- nvinfo : EIATTR_SPARSE_MMA_MASK
	.align		4
.L_168:
        /*0028*/ 	.byte	0x03, 0x50
        /*002a*/ 	.short	0x0000


	//----- nvinfo : EIATTR_MAXREG_COUNT
	.align		4
        /*002c*/ 	.byte	0x03, 0x1b
        /*002e*/ 	.short	0x00ff


	//----- nvinfo : EIATTR_MERCURY_ISA_VERSION
	.align		4
        /*0030*/ 	.byte	0x03, 0x5f
        /*0032*/ 	.short	0x0101


	//----- nvinfo : EIATTR_VRC_CTA_INIT_COUNT
	.align		4
        /*0034*/ 	.byte	0x02, 0x4a
	.zero		1
	.zero		1


	//----- nvinfo : EIATTR_EXIT_INSTR_OFFSETS
	.align		4
        /*0038*/ 	.byte	0x04, 0x1c
        /*003a*/ 	.short	(.L_170 - .L_169)


	//   ....[0]....
.L_169:
        /*003c*/ 	.word	0x000000c0


	//----- nvinfo : EIATTR_CBANK_PARAM_SIZE
	.align		4
.L_170:
        /*0040*/ 	.byte	0x03, 0x19
        /*0042*/ 	.short	0x000a


	//----- nvinfo : EIATTR_PARAM_CBANK
	.align		4
        /*0044*/ 	.byte	0x04, 0x0a
        /*0046*/ 	.short	(.L_172 - .L_171)
	.align		4
.L_171:
        /*0048*/ 	.word	index@(.nv.constant0._Z7_hrsqrtPf13__nv_bfloat16)
        /*004c*/ 	.short	0x0380
        /*004e*/ 	.short	0x000a


	//----- nvinfo : EIATTR_SW_WAR
	.align		4
.L_172:
        /*0050*/ 	.byte	0x04, 0x36
        /*0052*/ 	.short	(.L_174 - .L_173)
.L_173:
        /*0054*/ 	.word	0x00000008
.L_174:


//--------------------- .nv.info._Z6_hrintPf13__nv_bfloat16 --------------------------
	.section	.nv.info._Z6_hrintPf13__nv_bfloat16,"",@"SHT_CUDA_INFO"
	.sectionflags	@""
	.align	4


	//----- nvinfo : EIATTR_CUDA_API_VERSION
	.align		4
        /*0000*/ 	.byte	0x04, 0x37
        /*0002*/ 	.short	(.L_176 - .L_175)
.L_175:
        /*0004*/ 	.word	0x00000082


	//----- nvinfo : EIATTR_KPARAM_INFO
	.align		4
.L_176:
        /*0008*/ 	.byte	0x04, 0x17
        /*000a*/ 	.short	(.L_178 - .L_177)
.L_177:
        /*000c*/ 	.word	0x00000000
        /*0010*/ 	.short	0x0001
        /*0012*/ 	.short	0x0008
        /*0014*/ 	.byte	0x00, 0xf0, 0x09, 0x00


	//----- nvinfo : EIATTR_KPARAM_INFO
	.align		4
.L_178:
        /*0018*/ 	.byte	0x04, 0x17
        /*001a*/ 	.short	(.L_180 - .L_179)
.L_179:
        /*001c*/ 	.word	0x00000000
        /*0020*/ 	.short	0x0000
        /*0022*/ 	.short	0x0000
        /*0024*/ 	.byte	0x00, 0xf5, 0x21, 0x00


	//----- nvinfo : EIATTR_SPARSE_MMA_MASK
	.align		4
.L_180:
        /*0028*/ 	.byte	0x03, 0x50
        /*002a*/ 	.short	0x0000


	//----- nvinfo : EIATTR_MAXREG_COUNT
	.align		4
        /*002c*/ 	.byte	0x03, 0x1b
        /*002e*/ 	.short	0x00ff


	//----- nvinfo : EIATTR_MERCURY_ISA_VERSION
	.align		4
        /*0030*/ 	.byte	0x03, 0x5f
        /*0032*/ 	.short	0x0101


	//----- nvinfo : EIATTR_VRC_CTA_INIT_COUNT
	.align		4
        /*0034*/ 	.byte	0x02, 0x4a
	.zero		1
	.zero		1


	//----- nvinfo : EIATTR_EXIT_INSTR_OFFSETS
	.align		4
        /*0038*/ 	.byte	0x04, 0x1c
        /*003a*/ 	.short	(.L_182 - .L_181)


	//   ....[0]....
.L_181:
        /*003c*/ 	.word	0x00000070


	//----- nvinfo : EIATTR_CBANK_PARAM_SIZE
	.align		4
.L_182:
        /*0040*/ 	.byte	0x03, 0x19
        /*0042*/ 	.short	0x000a


	//----- nvinfo : EIATTR_PARAM_CBANK
	.align		4
        /*0044*/ 	.byte	0x04, 0x0a
        /*0046*/ 	.short	(.L_184 - .L_183)
	.align		4
.L_183:
        /*0048*/ 	.word	index@(.nv.constant0._Z6_hrintPf13__nv_bfloat16)
        /*004c*/ 	.short	0x0380
        /*004e*/ 	.short	0x000a


	//----- nvinfo : EIATTR_SW_WAR
	.align		4
.L_184:
        /*0050*/ 	.byte	0x04, 0x36
        /*0052*/ 	.short	(.L_186 - .L_185)
.L_185:
        /*0054*/ 	.word	0x00000008
.L_186:


//--------------------- .nv.info._Z6_hlog2Pf13__nv_bfloat16 --------------------------
	.section	.nv.info._Z6_hlog2Pf13__nv_bfloat16,"",@"SHT_CUDA_INFO"
	.sectionflags	@""
	.align	4


	//----- nvinfo : EIATTR_CUDA_API_VERSION
	.align		4
        /*0000*/ 	.byte	0x04, 0x37
        /*0002*/ 	.short	(.L_188 - .L_187)
.L_187:
        /*0004*/ 	.word	0x00000082


	//----- nvinfo : EIATTR_KPARAM_INFO
	.align		4
.L_188:
        /*0008*/ 	.byte	0x04, 0x17
        /*000a*/ 	.short	(.L_190 - .L_189)
.L_189:
        /*000c*/ 	.word	0x00000000
        /*0010*/ 	.short	0x0001
        /*0012*/ 	.short	0x0008
        /*0014*/ 	.byte	0x00, 0xf0, 0x09, 0x00


	//----- nvinfo : EIATTR_KPARAM_INFO
	.align		4
.L_190:
        /*0018*/ 	.byte	0x04, 0x17
        /*001a*/ 	.short	(.L_192 - .L_191)
.L_191:
        /*001c*/ 	.word	0x00000000
        /*0020*/ 	.short	0x0000
        /*0022*/ 	.short	0x0000
        /*0024*/ 	.byte	0x00, 0xf5, 0x21, 0x00


	//----- nvinfo : EIATTR_SPARSE_MMA_MASK
	.align		4
.L_192:
        /*0028*/ 	.byte	0x03, 0x50
        /*002a*/ 	.short	0x0000


	//----- nvinfo : EIATTR_MAXREG_COUNT
	.align		4
        /*002c*/ 	.byte	0x03, 0x1b
        /*002e*/ 	.short	0x00ff


	//----- nvinfo : EIATTR_MERCURY_ISA_VERSION
	.align		4
        /*0030*/ 	.byte	0x03, 0x5f
        /*0032*/ 	.short	0x0101


	//----- nvinfo : EIATTR_VRC_CTA_INIT_COUNT
	.align		4
        /*0034*/ 	.byte	0x02, 0x4a
	.zero		1
	.zero		1


	//----- nvinfo : EIATTR_EXIT_INSTR_OFFSETS
	.align		4
        /*0038*/ 	.byte	0x04, 0x1c
        /*003a*/ 	.short	(.L_194 - .L_193)


	//   ....[0]....
.L_193:
        /*003c*/ 	.word	0x000000c0


	//----- nvinfo : EIATTR_CBANK_PARAM_SIZE
	.align		4
.L_194:
        /*0040*/ 	.byte	0x03, 0x19
        /*0042*/ 	.short	0x000a


	//----- nvinfo : EIATTR_PARAM_CBANK
	.align		4
        /*0044*/ 	.byte	0x04, 0x0a
        /*0046*/ 	.short	(.L_196 - .L_195)
	.align		4
.L_195:
        /*0048*/ 	.word	index@(.nv.constant0._Z6_hlog2Pf13__nv_bfloat16)
        /*004c*/ 	.short	0x0380
        /*004e*/ 	.short	0x000a


	//----- nvinfo : EIATTR_SW_WAR
	.align		4
.L_196:
        /*0050*/ 	.byte	0x04, 0x36
        /*0052*/ 	.short	(.L_198 - .L_197)
.L_197:
        /*0054*/ 	.word	0x00000008
.L_198:


//--------------------- .nv.info._Z7_hlog10Pf13__nv_bfloat16 --------------------------
	.section	.nv.info._Z7_hlog10Pf13__nv_bfloat16,"",@"SHT_CUDA_INFO"
	.sectionflags	@""
	.align	4


	//----- nvinfo : EIATTR_CUDA_API_VERSION
	.align		4
        /*0000*/ 	.byte	0x04, 0x37
        /*0002*/ 	.short	(.L_200 - .L_199)
.L_199:
        /*0004*/ 	.word	0x00000082


	//----- nvinfo : EIATTR_KPARAM_INFO
	.align		4
.L_200:
        /*0008*/ 	.byte	0x04, 0x17
        /*000a*/ 	.short	(.L_202 - .L_201)
.L_201:
        /*000c*/ 	.word	0x00000000
        /*0010*/ 	.short	0x0001
        /*0012*/ 	.short	0x0008
        /*0014*/ 	.byte	0x00, 0xf0, 0x09, 0x00


	//----- nvinfo : EIATTR_KPARAM_INFO
	.align		4
.L_202:
        /*0018*/ 	.byte	0x04, 0x17
        /*001a*/ 	.short	(.L_204 - .L_203)
.L_203:
        /*001c*/ 	.word	0x00000000
        /*0020*/ 	.short	0x0000
        /*0022*/ 	.short	0x0000
        /*0024*/ 	.byte	0x00, 0xf5, 0x21, 0x00


	//----- nvinfo : EIATTR_SPARSE_MMA_MASK
	.align		4
.L_204:
        /*0028*/ 	.byte	0x03, 0x50
        /*002a*/ 	.short	0x0000


	//----- nvinfo : EIATTR_MAXREG_COUNT
	.align		4
        /*002c*/ 	.byte	0x03, 0x1b
        /*002e*/ 	.short	0x00ff


	//----- nvinfo : EIATTR_MERCURY_ISA_VERSION
	.align		4
        /*0030*/ 	.byte	0x03, 0x5f
        /*0032*/ 	.short	0x0101


	//----- nvinfo : EIATTR_VRC_CTA_INIT_COUNT
	.align		4
        /*0034*/ 	.byte	0x02, 0x4a
	.zero		1
	.zero		1


	//----- nvinfo : EIATTR_EXIT_INSTR_OFFSETS
	.align		4
        /*0038*/ 	.byte	0x04, 0x1c
        /*003a*/ 	.short	(.L_206 - .L_205)


	//   ....[0]....
.L_205:
        /*003c*/ 	.word	0x000000d0


	//----- nvinfo : EIATTR_CBANK_PARAM_SIZE
	.align		4
.L_206:
        /*0040*/ 	.byte	0x03, 0x19
        /*0042*/ 	.short	0x000a


	//----- nvinfo : EIATTR_PARAM_CBANK
	.align		4
        /*0044*/ 	.byte	0x04, 0x0a
        /*0046*/ 	.short	(.L_208 - .L_207)
	.align		4
.L_207:
        /*0048*/ 	.word	index@(.nv.constant0._Z7_hlog10Pf13__nv_bfloat16)
        /*004c*/ 	.short	0x0380
        /*004e*/ 	.short	0x000a


	//----- nvinfo : EIATTR_SW_WAR
	.align		4
.L_208:
        /*0050*/ 	.byte	0x04, 0x36
        /*0052*/ 	.short	(.L_210 - .L_209)
.L_209:
        /*0054*/ 	.word	0x00000008
.L_210:


//--------------------- .nv.info._Z5_hlogPf13__nv_bfloat16 --------------------------
	.section	.nv.info._Z5_hlogPf13__nv_bfloat16,"",@"SHT_CUDA_INFO"
	.sectionflags	@""
	.align	4


	//----- nvinfo : EIATTR_CUDA_API_VERSION
	.align		4
        /*0000*/ 	.byte	0x04, 0x37
        /*0002*/ 	.short	(.L_212 - .L_211)
.L_211:
        /*0004*/ 	.word	0x00000082


	//----- nvinfo : EIATTR_KPARAM_INFO
	.align		4
.L_212:
        /*0008*/ 	.byte	0x04, 0x17
        /*000a*/ 	.short	(.L_214 - .L_213)
.L_213:
        /*000c*/ 	.word	0x00000000
        /*0010*/ 	.short	0x0001
        /*0012*/ 	.short	0x0008
        /*0014*/ 	.byte	0x00, 0xf0, 0x09, 0x00


	//----- nvinfo : EIATTR_KPARAM_INFO
	.align		4
.L_214:
        /*0018*/ 	.byte	0x04, 0x17
        /*001a*/ 	.short	(.L_216 - .L_215)
.L_215:
        /*001c*/ 	.word	0x00000000
        /*0020*/ 	.short	0x0000
        /*0022*/ 	.short	0x0000
        /*0024*/ 	.byte	0x00, 0xf5, 0x21, 0x00


	//----- nvinfo : EIATTR_SPARSE_MMA_MASK
	.align		4
.L_216:
        /*0028*/ 	.byte	0x03, 0x50
        /*002a*/ 	.short	0x0000


	//----- nvinfo : EIATTR_MAXREG_COUNT
	.align		4
        /*002c*/ 	.byte	0x03, 0x1b
        /*002e*/ 	.short	0x00ff


	//----- nvinfo : EIATTR_MERCURY_ISA_VERSION
	.align		4
        /*0030*/ 	.byte	0x03, 0x5f
        /*0032*/ 	.short	0x0101


	//----- nvinfo : EIATTR_VRC_CTA_INIT_COUNT
	.align		4
        /*0034*/ 	.byte	0x02, 0x4a
	.zero		1
	.zero		1


	//----- nvinfo : EIATTR_EXIT_INSTR_OFFSETS
	.align		4
        /*0038*/ 	.byte	0x04, 0x1c
        /*003a*/ 	.short	(.L_218 - .L_217)


	//   ....[0]....
.L_217:
        /*003c*/ 	.word	0x000000d0


	//----- nvinfo : EIATTR_CBANK_PARAM_SIZE
	.align		4
.L_218:
        /*0040*/ 	.byte	0x03, 0x19
        /*0042*/ 	.short	0x000a


	//----- nvinfo : EIATTR_PARAM_CBANK
	.align		4
        /*0044*/ 	.byte	0x04, 0x0a
        /*0046*/ 	.short	(.L_220 - .L_219)
	.align		4
.L_219:
        /*0048*/ 	.word	index@(.nv.constant0._Z5_hlogPf13__nv_bfloat16)
        /*004c*/ 	.short	0x0380
        /*004e*/ 	.short	0x000a


	//----- nvinfo : EIATTR_SW_WAR
	.align		4
.L_220:
        /*0050*/ 	.byte	0x04, 0x36
        /*0052*/ 	.short	(.L_222 - .L_221)
.L_221:
        /*0054*/ 	.word	0x00000008
.L_222:


//--------------------- .nv.info._Z7_hfloorPf13__nv_bfloat16 --------------------------
	.section	.nv.info._Z7_hfloorPf13__nv_bfloat16,"",@"SHT_CUDA_INFO"
	.sectionflags	@""
	.align	4


	//----- nvinfo : EIATTR_CUDA_API_VERSION
	.align		4
        /*0000*/ 	.byte	0x04, 0x37
        /*0002*/ 	.short	(.L_224 - .L_223)
.L_223:
        /*0004*/ 	.word	0x00000082


	//----- nvinfo : EIATTR_KPARAM_INFO
	.align		4
.L_224:
        /*0008*/ 	.byte	0x04, 0x17
        /*000a*/ 	.short	(.L_226 - .L_225)
.L_225:
        /*000c*/ 	.word	0x00000000
        /*0010*/ 	.short	0x0001
        /*0012*/ 	.short	0x0008
        /*0014*/ 	.byte	0x00, 0xf0, 0x09, 0x00


	//----- nvinfo : EIATTR_KPARAM_INFO
	.align		4
.L_226:
        /*0018*/ 	.byte	0x04, 0x17
        /*001a*/ 	.short	(.L_228 - .L_227)
.L_227:
        /*001c*/ 	.word	0x00000000
        /*0020*/ 	.short	0x0000
        /*0022*/ 	.short	0x0000
        /*0024*/ 	.byte	0x00, 0xf5, 0x21, 0x00


	//----- nvinfo : EIATTR_SPARSE_MMA_MASK
	.align		4
.L_228:
        /*0028*/ 	.byte	0x03, 0x50
        /*002a*/ 	.short	0x0000


	//----- nvinfo : EIATTR_MAXREG_COUNT
	.align		4
        /*002c*/ 	.byte	0x03, 0x1b
        /*002e*/ 	.short	0x00ff


	//----- nvinfo : EIATTR_MERCURY_ISA_VERSION
	.align		4
        /*0030*/ 	.byte	0x03, 0x5f
        /*0032*/ 	.short	0x0101


	//----- nvinfo : EIATTR_VRC_CTA_INIT_COUNT
	.align		4
        /*0034*/ 	.byte	0x02, 0x4a
	.zero		1
	.zero		1


	//----- nvinfo : EIATTR_EXIT_INSTR_OFFSETS
	.align		4
        /*0038*/ 	.byte	0x04, 0x1c
        /*003a*/ 	.short	(.L_230 - .L_229)


	//   ....[0]....
.L_229:
        /*003c*/ 	.word	0x00000070


	//----- nvinfo : EIATTR_CBANK_PARAM_SIZE
	.align		4
.L_230:
        /*0040*/ 	.byte	0x03, 0x19
        /*0042*/ 	.short	0x000a


	//----- nvinfo : EIATTR_PARAM_CBANK
	.align		4
        /*0044*/ 	.byte	0x04, 0x0a
        /*0046*/ 	.short	(.L_232 - .L_231)
	.align		4
.L_231:
        /*0048*/ 	.word	index@(.nv.constant0._Z7_hfloorPf13__nv_bfloat16)
        /*004c*/ 	.short	0x0380
        /*004e*/ 	.short	0x000a


	//----- nvinfo : EIATTR_SW_WAR
	.align		4
.L_232:
        /*0050*/ 	.byte	0x04, 0x36
        /*0052*/ 	.short	(.L_234 - .L_233)
.L_233:
        /*0054*/ 	.word	0x00000008
.L_234:


//--------------------- .nv.info._Z6_hexp2Pf13__nv_bfloat16 --------------------------
	.section	.nv.info._Z6_hexp2Pf13__nv_bfloat16,"",@"SHT_CUDA_INFO"
	.sectionflags	@""
	.align	4


	//----- nvinfo : EIATTR_CUDA_API_VERSION
	.align		4
        /*0000*/ 	.byte	0x04, 0x37
        /*0002*/ 	.short	(.L_236 - .L_235)
.L_235:
        /*0004*/ 	.word	0x00000082


	//----- nvinfo : EIATTR_KPARAM_INFO
	.align		4
.L_236:
        /*0008*/ 	.byte	0x04, 0x17
        /*000a*/ 	.short	(.L_238 - .L_237)
.L_237:
        /*000c*/ 	.word	0x00000000
        /*0010*/ 	.short	0x0001
        /*0012*/ 	.short	0x0008
        /*0014*/ 	.byte	0x00, 0xf0, 0x09, 0x00


	//----- nvinfo : EIATTR_KPARAM_INFO
	.align		4
.L_238:
        /*0018*/ 	.byte	0x04, 0x17
        /*001a*/ 	.short	(.L_240 - .L_239)
.L_239:
        /*001c*/ 	.word	0x00000000
        /*0020*/ 	.short	0x0000
        /*0022*/ 	.short	0x0000
        /*0024*/ 	.byte	0x00, 0xf5, 0x21, 0x00


	//----- nvinfo : EIATTR_SPARSE_MMA_MASK
	.align		4
.L_240:
        /*0028*/ 	.byte	0x03, 0x50
        /*002a*/ 	.short	0x0000


	//----- nvinfo : EIATTR_MAXREG_COUNT
	.align		4
        /*002c*/ 	.byte	0x03, 0x1b
        /*002e*/ 	.short	0x00ff


	//----- nvinfo : EIATTR_MERCURY_ISA_VERSION
	.align		4
        /*0030*/ 	.byte	0x03, 0x5f
        /*0032*/ 	.short	0x0101


	//----- nvinfo : EIATTR_VRC_CTA_INIT_COUNT
	.align		4
        /*0034*/ 	.byte	0x02, 0x4a
	.zero		1
	.zero		1


	//----- nvinfo : EIATTR_EXIT_INSTR_OFFSETS
	.align		4
        /*0038*/ 	.byte	0x04, 0x1c
        /*003a*/ 	.short	(.L_242 - .L_241)


	//   ....[0]....
.L_241:
        /*003c*/ 	.word	0x000000c0


	//----- nvinfo : EIATTR_CBANK_PARAM_SIZE
	.align		4
.L_242:
        /*0040*/ 	.byte	0x03, 0x19
        /*0042*/ 	.short	0x000a


	//----- nvinfo : EIATTR_PARAM_CBANK
	.align		4
        /*0044*/ 	.byte	0x04, 0x0a
        /*0046*/ 	.short	(.L_244 - .L_243)
	.align		4
.L_243:
        /*0048*/ 	.word	index@(.nv.constant0._Z6_hexp2Pf13__nv_bfloat16)
        /*004c*/ 	.short	0x0380
        /*004e*/ 	.short	0x000a


	//----- nvinfo : EIATTR_SW_WAR
	.align		4
.L_244:
        /*0050*/ 	.byte	0x04, 0x36
        /*0052*/ 	.short	(.L_246 - .L_245)
.L_245:
        /*0054*/ 	.word	0x00000008
.L_246:


//--------------------- .nv.info._Z7_hexp10Pf13__nv_bfloat16 --------------------------
	.section	.nv.info._Z7_hexp10Pf13__nv_bfloat16,"",@"SHT_CUDA_INFO"
	.sectionflags	@""
	.align	4


	//----- nvinfo : EIATTR_CUDA_API_VERSION
	.align		4
        /*0000*/ 	.byte	0x04, 0x37
        /*0002*/ 	.short	(.L_248 - .L_247)
.L_247:
        /*0004*/ 	.word	0x00000082


	//----- nvinfo : EIATTR_KPARAM_INFO
	.align		4
.L_248:
        /*0008*/ 	.byte	0x04, 0x17
        /*000a*/ 	.short	(.L_250 - .L_249)
.L_249:
        /*000c*/ 	.word	0x00000000
        /*0010*/ 	.short	0x0001
        /*0012*/ 	.short	0x0008
        /*0014*/ 	.byte	0x00, 0xf0, 0x09, 0x00


	//----- nvinfo : EIATTR_KPARAM_INFO
	.align		4
.L_250:
        /*0018*/ 	.byte	0x04, 0x17
        /*001a*/ 	.short	(.L_252 - .L_251)
.L_251:
        /*001c*/ 	.word	0x00000000
        /*0020*/ 	.short	0x0000
        /*0022*/ 	.short	0x0000
        /*0024*/ 	.byte	0x00, 0xf5, 0x21, 0x00


	//----- nvinfo : EIATTR_SPARSE_MMA_MASK
	.align		4
.L_252:
        /*0028*/ 	.byte	0x03, 0x50
        /*002a*/ 	.short	0x0000


	//----- nvinfo : EIATTR_MAXREG_COUNT
	.align		4
        /*002c*/ 	.byte	0x03, 0x1b
        /*002e*/ 	.short	0x00ff


	//----- nvinfo : EIATTR_MERCURY_ISA_VERSION
	.align		4
        /*0030*/ 	.byte	0x03, 0x5f
        /*0032*/ 	.short	0x0101


	//----- nvinfo : EIATTR_VRC_CTA_INIT_COUNT
	.align		4
        /*0034*/ 	.byte	0x02, 0x4a
	.zero		1
	.zero		1


	//----- nvinfo : EIATTR_EXIT_INSTR_OFFSETS
	.align		4
        /*0038*/ 	.byte	0x04, 0x1c
        /*003a*/ 	.short	(.L_254 - .L_253)


	//   ....[0]....
.L_253:
        /*003c*/ 	.word	0x00000110


	//----- nvinfo : EIATTR_CBANK_PARAM_SIZE
	.align		4
.L_254:
        /*0040*/ 	.byte	0x03, 0x19
        /*0042*/ 	.short	0x000a


	//----- nvinfo : EIATTR_PARAM_CBANK
	.align		4
        /*0044*/ 	.byte	0x04, 0x0a
        /*0046*/ 	.short	(.L_256 - .L_255)
	.align		4
.L_255:
        /*0048*/ 	.word	index@(.nv.constant0._Z7_hexp10Pf13__nv_bfloat16)
        /*004c*/ 	.short	0x0380
        /*004e*/ 	.short	0x000a


	//----- nvinfo : EIATTR_SW_WAR
	.align		4
.L_256:
        /*0050*/ 	.byte	0x04, 0x36
        /*0052*/ 	.short	(.L_258 - .L_257)
.L_257:
        /*0054*/ 	.word	0x00000008
.L_258:


//--------------------- .nv.info._Z5_hexpPf13__nv_bfloat16 --------------------------
	.section	.nv.info._Z5_hexpPf13__nv_bfloat16,"",@"SHT_CUDA_INFO"
	.sectionflags	@""
	.align	4


	//----- nvinfo : EIATTR_CUDA_API_VERSION
	.align		4
        /*0000*/ 	.byte	0x04, 0x37
        /*0002*/ 	.short	(.L_260 - .L_259)
.L_259:
        /*0004*/ 	.word	0x00000082


	//----- nvinfo : EIATTR_KPARAM_INFO
	.align		4
.L_260:
        /*0008*/ 	.byte	0x04, 0x17
        /*000a*/ 	.short	(.L_262 - .L_261)
.L_261:
        /*000c*/ 	.word	0x00000000
        /*0010*/ 	.short	0x0001
        /*0012*/ 	.short	0x0008
        /*0014*/ 	.byte	0x00, 0xf0, 0x09, 0x00


	//----- nvinfo : EIATTR_KPARAM_INFO
	.align		4
.L_262:
        /*0018*/ 	.byte	0x04, 0x17
        /*001a*/ 	.short	(.L_264 - .L_263)
.L_263:
        /*001c*/ 	.word	0x00000000
        /*0020*/ 	.short	0x0000
        /*0022*/ 	.short	0x0000
        /*0024*/ 	.byte	0x00, 0xf5, 0x21, 0x00


	//----- nvinfo : EIATTR_SPARSE_MMA_MASK
	.align		4
.L_264:
        /*0028*/ 	.byte	0x03, 0x50
        /*002a*/ 	.short	0x0000


	//----- nvinfo : EIATTR_MAXREG_COUNT
	.align		4
        /*002c*/ 	.byte	0x03, 0x1b
        /*002e*/ 	.short	0x00ff


	//----- nvinfo : EIATTR_MERCURY_ISA_VERSION
	.align		4
        /*0030*/ 	.byte	0x03, 0x5f
        /*0032*/ 	.short	0x0101


	//----- nvinfo : EIATTR_VRC_CTA_INIT_COUNT
	.align		4
        /*0034*/ 	.byte	0x02, 0x4a
	.zero		1
	.zero		1


	//----- nvinfo : EIATTR_EXIT_INSTR_OFFSETS
	.align		4
        /*0038*/ 	.byte	0x04, 0x1c
        /*003a*/ 	.short	(.L_266 - .L_265)


	//   ....[0]....
.L_265:
        /*003c*/ 	.word	0x000000d0


	//----- nvinfo : EIATTR_CBANK_PARAM_SIZE
	.align		4
.L_266:
        /*0040*/ 	.byte	0x03, 0x19
        /*0042*/ 	.short	0x000a


	//----- nvinfo : EIATTR_PARAM_CBANK
	.align		4
        /*0044*/ 	.byte	0x04, 0x0a
        /*0046*/ 	.short	(.L_268 - .L_267)
	.align		4
.L_267:
        /*0048*/ 	.word	index@(.nv.constant0._Z5_hexpPf13__nv_bfloat16)
        /*004c*/ 	.short	0x0380
        /*004e*/ 	.short	0x000a


	//----- nvinfo : EIATTR_SW_WAR
	.align		4
.L_268:
        /*0050*/ 	.byte	0x04, 0x36
        /*0052*/ 	.short	(.L_270 - .L_269)
.L_269:
        /*0054*/ 	.word	0x00000008
.L_270:


//--------------------- .nv.info._Z5_hcosPf13__nv_bfloat16 --------------------------
	.section	.nv.info._Z5_hcosPf13__nv_bfloat16,"",@"SHT_CUDA_INFO"
	.sectionflags	@""
	.align	4


	//----- nvinfo : EIATTR_CUDA_API_VERSION
	.align		4
        /*0000*/ 	.byte	0x04, 0x37
        /*0002*/ 	.short	(.L_272 - .L_271)
.L_271:
        /*0004*/ 	.word	0x00000082


	//----- nvinfo : EIATTR_KPARAM_INFO
	.align		4
.L_272:
        /*0008*/ 	.byte	0x04, 0x17
        /*000a*/ 	.short	(.L_274 - .L_273)
.L_273:
        /*000c*/ 	.word	0x00000000
        /*0010*/ 	.short	0x0001
        /*0012*/ 	.short	0x0008
        /*0014*/ 	.byte	0x00, 0xf0, 0x09, 0x00


	//----- nvinfo : EIATTR_KPARAM_INFO
	.align		4
.L_274:
        /*0018*/ 	.byte	0x04, 0x17
        /*001a*/ 	.short	(.L_276 - .L_275)
.L_275:
        /*001c*/ 	.word	0x00000000
        /*0020*/ 	.short	0x0000
        /*0022*/ 	.short	0x0000
        /*0024*/ 	.byte	0x00, 0xf5, 0x21, 0x00


	//----- nvinfo : EIATTR_SPARSE_MMA_MASK
	.align		4
.L_276:
        /*0028*/ 	.byte	0x03, 0x50
        /*002a*/ 	.short	0x0000


	//----- nvinfo : EIATTR_MAXREG_COUNT
	.align		4
        /*002c*/ 	.byte	0x03, 0x1b
        /*002e*/ 	.short	0x00ff


	//----- nvinfo : EIATTR_MERCURY_ISA_VERSION
	.align		4
        /*0030*/ 	.byte	0x03, 0x5f
        /*0032*/ 	.short	0x0101


	//----- nvinfo : EIATTR_VRC_CTA_INIT_COUNT
	.align		4
        /*0034*/ 	.byte	0x02, 0x4a
	.zero		1
	.zero		1


	//----- nvinfo : EIATTR_EXIT_INSTR_OFFSETS
	.align		4
        /*0038*/ 	.byte	0x04, 0x1c
        /*003a*/ 	.short	(.L_278 - .L_277)


	//   ....[0]....
.L_277:
        /*003c*/ 	.word	0x00000800


	//----- nvinfo : EIATTR_CBANK_PARAM_SIZE
	.align		4
.L_278:
        /*0040*/ 	.byte	0x03, 0x19
        /*0042*/ 	.short	0x000a


	//----- nvinfo : EIATTR_PARAM_CBANK
	.align		4
        /*0044*/ 	.byte	0x04, 0x0a
        /*0046*/ 	.short	(.L_280 - .L_279)
	.align		4
.L_279:
        /*0048*/ 	.word	index@(.nv.constant0._Z5_hcosPf13__nv_bfloat16)
        /*004c*/ 	.short	0x0380
        /*004e*/ 	.short	0x000a


	//----- nvinfo : EIATTR_SW_WAR
	.align		4
.L_280:
        /*0050*/ 	.byte	0x04, 0x36
        /*0052*/ 	.short	(.L_282 - .L_281)
.L_281:
        /*0054*/ 	.word	0x00000008
.L_282:


//--------------------- .nv.info._Z6_hceilPf13__nv_bfloat16 --------------------------
	.section	.nv.info._Z6_hceilPf13__nv_bfloat16,"",@"SHT_CUDA_INFO"
	.sectionflags	@""
	.align	4


	//----- nvinfo : EIATTR_CUDA_API_VERSION
	.align		4
        /*0000*/ 	.byte	0x04, 0x37
        /*0002*/ 	.short	(.L_284 - .L_283)
.L_283:
        /*0004*/ 	.word	0x00000082


	//----- nvinfo : EIATTR_KPARAM_INFO
	.align		4
.L_284:
        /*0008*/ 	.byte	0x04, 0x17
        /*000a*/ 	.short	(.L_286 - .L_285)
.L_285:
        /*000c*/ 	.word	0x00000000
        /*0010*/ 	.short	0x0001
        /*0012*/ 	.short	0x0008
        /*0014*/ 	.byte	0x00, 0xf0, 0x09, 0x00


	//----- nvinfo : EIATTR_KPARAM_INFO
	.align		4
.L_286:
        /*0018*/ 	.byte	0x04, 0x17
        /*001a*/ 	.short	(.L_288 - .L_287)
.L_287:
        /*001c*/ 	.word	0x00000000
        /*0020*/ 	.short	0x0000
        /*0022*/ 	.short	0x0000
        /*0024*/ 	.byte	0x00, 0xf5, 0x21, 0x00


	//----- nvinfo : EIATTR_SPARSE_MMA_MASK
	.align		4
.L_288:
        /*0028*/ 	.byte	0x03, 0x50
        /*002a*/ 	.short	0x0000


	//----- nvinfo : EIATTR_MAXREG_COUNT
	.align		4
        /*002c*/ 	.byte	0x03, 0x1b
        /*002e*/ 	.short	0x00ff


	//----- nvinfo : EIATTR_MERCURY_ISA_VERSION
	.align		4
        /*0030*/ 	.byte	0x03, 0x5f
        /*0032*/ 	.short	0x0101


	//----- nvinfo : EIATTR_VRC_CTA_INIT_COUNT
	.align		4
        /*0034*/ 	.byte	0x02, 0x4a
	.zero		1
	.zero		1


	//----- nvinfo : EIATTR_EXIT_INSTR_OFFSETS
	.align		4
        /*0038*/ 	.byte	0x04, 0x1c
        /*003a*/ 	.short	(.L_290 - .L_289)


	//   ....[0]....
.L_289:
        /*003c*/ 	.word	0x00000070


	//----- nvinfo : EIATTR_CBANK_PARAM_SIZE
	.align		4
.L_290:
        /*0040*/ 	.byte	0x03, 0x19
        /*0042*/ 	.short	0x000a


	//----- nvinfo : EIATTR_PARAM_CBANK
	.align		4
        /*0044*/ 	.byte	0x04, 0x0a
        /*0046*/ 	.short	(.L_292 - .L_291)
	.align		4
.L_291:
        /*0048*/ 	.word	index@(.nv.constant0._Z6_hceilPf13__nv_bfloat16)
        /*004c*/ 	.short	0x0380
        /*004e*/ 	.short	0x000a


	//----- nvinfo : EIATTR_SW_WAR
	.align		4
.L_292:
        /*0050*/ 	.byte	0x04, 0x36
        /*0052*/ 	.short	(.L_294 - .L_293)
.L_293:
        /*0054*/ 	.word	0x00000008
.L_294:


//--------------------- .nv.info._Z4hminPf13__nv_bfloat16S0_ --------------------------
	.section	.nv.info._Z4hminPf13__nv_bfloat16S0_,"",@"SHT_CUDA_INFO"
	.sectionflags	@""
	.align	4


	//----- nvinfo : EIATTR_CUDA_API_VERSION
	.align		4
        /*0000*/ 	.byte	0x04, 0x37
        /*0002*/ 	.short	(.L_296 - .L_295)
.L_295:
        /*0004*/ 	.word	0x00000082


	//----- nvinfo : EIATTR_KPARAM_INFO
	.align		4
.L_296:
        /*0008*/ 	.byte	0x04, 0x17
        /*000a*/ 	.short	(.L_298 - .L_297)
.L_297:
        /*000c*/ 	.word	0x00000000
        /*0010*/ 	.short	0x0002
        /*0012*/ 	.short	0x000a
        /*0014*/ 	.byte	0x00, 0xf0, 0x09, 0x00


	//----- nvinfo : EIATTR_KPARAM_INFO
	.align		4
.L_298:
        /*0018*/ 	.byte	0x04, 0x17
        /*001a*/ 	.short	(.L_300 - .L_299)
.L_299:
        /*001c*/ 	.word	0x00000000
        /*0020*/ 	.short	0x0001
        /*0022*/ 	.short	0x0008
        /*0024*/ 	.byte	0x00, 0xf0, 0x09, 0x00


	//----- nvinfo : EIATTR_KPARAM_INFO
	.align		4
.L_300:
        /*0028*/ 	.byte	0x04, 0x17
        /*002a*/ 	.short	(.L_302 - .L_301)
.L_301:
        /*002c*/ 	.word	0x00000000
        /*0030*/ 	.short	0x0000
        /*0032*/ 	.short	0x0000
        /*0034*/ 	.byte	0x00, 0xf5, 0x21, 0x00


	//----- nvinfo : EIATTR_SPARSE_MMA_MASK
	.align		4
.L_302:
        /*0038*/ 	.byte	0x03, 0x50
        /*003a*/ 	.short	0x0000


	//----- nvinfo : EIATTR_MAXREG_COUNT
	.align		4
        /*003c*/ 	.byte	0x03, 0x1b
        /*003e*/ 	.short	0x00ff


	//----- nvinfo : EIATTR_MERCURY_ISA_VERSION
	.align		4
        /*0040*/ 	.byte	0x03, 0x5f
        /*0042*/ 	.short	0x0101


	//----- nvinfo : EIATTR_VRC_CTA_INIT_COUNT
	.align		4
        /*0044*/ 	.byte	0x02, 0x4a
	.zero		1
	.zero		1


	//----- nvinfo : EIATTR_EXIT_INSTR_OFFSETS
	.align		4
        /*0048*/ 	.byte	0x04, 0x1c
        /*004a*/ 	.short	(.L_304 - .L_303)


	//   ....[0]....
.L_303:
        /*004c*/ 	.word	0x00000070


	//----- nvinfo : EIATTR_CBANK_PARAM_SIZE
	.align		4
.L_304:
        /*0050*/ 	.byte	0x03, 0x19
        /*0052*/ 	.short	0x000c


	//----- nvinfo : EIATTR_PARAM_CBANK
	.align		4
        /*0054*/ 	.byte	0x04, 0x0a
        /*0056*/ 	.short	(.L_306 - .L_305)
	.align		4
.L_305:
        /*0058*/ 	.word	index@(.nv.constant0._Z4hminPf13__nv_bfloat16S0_)
        /*005c*/ 	.short	0x0380
        /*005e*/ 	.short	0x000c


	//----- nvinfo : EIATTR_SW_WAR
	.align		4
.L_306:
        /*0060*/ 	.byte	0x04, 0x36
        /*0062*/ 	.short	(.L_308 - .L_307)
.L_307:
        /*0064*/ 	.word	0x00000008
.L_308:


//--------------------- .nv.info._Z4hmaxPf13__nv_bfloat16S0_ --------------------------
	.section	.nv.info._Z4hmaxPf13__nv_bfloat16S0_,"",@"SHT_CUDA_INFO"
	.sectionflags	@""
	.align	4


	//----- nvinfo : EIATTR_CUDA_API_VERSION
	.align		4
        /*0000*/ 	.byte	0x04, 0x37
        /*0002*/ 	.short	(.L_310 - .L_309)
.L_309:
        /*0004*/ 	.word	0x00000082


	//----- nvinfo : EIATTR_KPARAM_INFO
	.align		4
.L_310:
        /*0008*/ 	.byte	0x04, 0x17
        /*000a*/ 	.short	(.L_312 - .L_311)
.L_311:
        /*000c*/ 	.word	0x00000000
        /*0010*/ 	.short	0x0002
        /*0012*/ 	.short	0x000a
        /*0014*/ 	.byte	0x00, 0xf0, 0x09, 0x00


	//----- nvinfo : EIATTR_KPARAM_INFO
	.align		4
.L_312:
        /*0018*/ 	.byte	0x04, 0x17
        /*001a*/ 	.short	(.L_314 - .L_313)
.L_313:
        /*001c*/ 	.word	0x00000000
        /*0020*/ 	.short	0x0001
        /*0022*/ 	.short	0x0008
        /*0024*/ 	.byte	0x00, 0xf0, 0x09, 0x00


	//----- nvinfo : EIATTR_KPARAM_INFO
	.align		4
.L_314:
        /*0028*/ 	.byte	0x04, 0x17
        /*002a*/ 	.short	(.L_316 - .L_315)
.L_315:
        /*002c*/ 	.word	0x00000000
        /*0030*/ 	.short	0x0000
        /*0032*/ 	.short	0x0000
        /*0034*/ 	.byte	0x00, 0xf5, 0x21, 0x00


	//----- nvinfo : EIATTR_SPARSE_MMA_MASK
	.align		4
.L_316:
        /*0038*/ 	.byte	0x03, 0x50
        /*003a*/ 	.short	0x0000


	//----- nvinfo : EIATTR_MAXREG_COUNT
	.align		4
        /*003c*/ 	.byte	0x03, 0x1b
        /*003e*/ 	.short	0x00ff


	//----- nvinfo : EIATTR_MERCURY_ISA_VERSION
	.align		4
        /*0040*/ 	.byte	0x03, 0x5f
        /*0042*/ 	.short	0x0101


	//----- nvinfo : EIATTR_VRC_CTA_INIT_COUNT
	.align		4
        /*0044*/ 	.byte	0x02, 0x4a
	.zero		1
	.zero		1


	//----- nvinfo : EIATTR_EXIT_INSTR_OFFSETS
	.align		4
        /*0048*/ 	.byte	0x04, 0x1c
        /*004a*/ 	.short	(.L_318 - .L_317)


	//   ....[0]....
.L_317:
        /*004c*/ 	.word	0x00000070


	//----- nvinfo : EIATTR_CBANK_PARAM_SIZE
	.align		4
.L_318:
        /*0050*/ 	.byte	0x03, 0x19
        /*0052*/ 	.short	0x000c


	//----- nvinfo : EIATTR_PARAM_CBANK
	.align		4
        /*0054*/ 	.byte	0x04, 0x0a
        /*0056*/ 	.short	(.L_320 - .L_319)
	.align		4
.L_319:
        /*0058*/ 	.word	index@(.nv.constant0._Z4hmaxPf13__nv_bfloat16S0_)
        /*005c*/ 	.short	0x0380
        /*005e*/ 	.short	0x000c


	//----- nvinfo : EIATTR_SW_WAR
	.align		4
.L_320:
        /*0060*/ 	.byte	0x04, 0x36
        /*0062*/ 	.short	(.L_322 - .L_321)
.L_321:
        /*0064*/ 	.word	0x00000008
.L_322:


//--------------------- .nv.info._Z6hisnanPb13__nv_bfloat16 --------------------------
	.section	.nv.info._Z6hisnanPb13__nv_bfloat16,"",@"SHT_CUDA_INFO"
	.sectionflags	@""
	.align	4


	//----- nvinfo : EIATTR_CUDA_API_VERSION
	.align		4
        /*0000*/ 	.byte	0x04, 0x37
        /*0002*/ 	.short	(.L_324 - .L_323)
.L_323:
        /*0004*/ 	.word	0x00000082


	//----- nvinfo : EIATTR_KPARAM_INFO
	.align		4
.L_324:
        /*0008*/ 	.byte	0x04, 0x17
        /*000a*/ 	.short	(.L_326 - .L_325)
.L_325:
        /*000c*/ 	.word	0x00000000
        /*0010*/ 	.short	0x0001
        /*0012*/ 	.short	0x0008
        /*0014*/ 	.byte	0x00, 0xf0, 0x09, 0x00


	//----- nvinfo : EIATTR_KPARAM_INFO
	.align		4
.L_326:
        /*0018*/ 	.byte	0x04, 0x17
        /*001a*/ 	.short	(.L_328 - .L_327)
.L_327:
        /*001c*/ 	.word	0x00000000
        /*0020*/ 	.short	0x0000
        /*0022*/ 	.short	0x0000
        /*0024*/ 	.byte	0x00, 0xf5, 0x21, 0x00


	//----- nvinfo : EIATTR_SPARSE_MMA_MASK
	.align		4
.L_328:
        /*0028*/ 	.byte	0x03, 0x50
        /*002a*/ 	.short	0x0000


	//----- nvinfo : EIATTR_MAXREG_COUNT
	.align		4
        /*002c*/ 	.byte	0x03, 0x1b
        /*002e*/ 	.short	0x00ff


	//----- nvinfo : EIATTR_MERCURY_ISA_VERSION
	.align		4
        /*0030*/ 	.byte	0x03, 0x5f
        /*0032*/ 	.short	0x0101


	//----- nvinfo : EIATTR_VRC_CTA_INIT_COUNT
	.align		4
        /*0034*/ 	.byte	0x02, 0x4a
	.zero		1
	.zero		1


	//----- nvinfo : EIATTR_EXIT_INSTR_OFFSETS
	.align		4
        /*0038*/ 	.byte	0x04, 0x1c
        /*003a*/ 	.short	(.L_330 - .L_329)


	//   ....[0]....
.L_329:
        /*003c*/ 	.word	0x00000070


	//----- nvinfo : EIATTR_CBANK_PARAM_SIZE
	.align		4
.L_330:
        /*0040*/ 	.byte	0x03, 0x19
        /*0042*/ 	.short	0x000a


	//----- nvinfo : EIATTR_PARAM_CBANK
	.align		4
        /*0044*/ 	.byte	0x04, 0x0a
        /*0046*/ 	.short	(.L_332 - .L_331)
	.align		4
.L_331:
        /*0048*/ 	.word	index@(.nv.constant0._Z6hisnanPb13__nv_bfloat16)
        /*004c*/ 	.short	0x0380
        /*004e*/ 	.short	0x000a


	//----- nvinfo : EIATTR_SW_WAR
	.align		4
.L_332:
        /*0050*/ 	.byte	0x04, 0x36
        /*0052*/ 	.short	(.L_334 - .L_333)
.L_333:
        /*0054*/ 	.word	0x00000008
.L_334:


//--------------------- .nv.info._Z8hfma_satPf13__nv_bfloat16S0_S0_ --------------------------
	.section	.nv.info._Z8hfma_satPf13__nv_bfloat16S0_S0_,"",@"SHT_CUDA_INFO"
	.sectionflags	@""
	.align	4


	//----- nvinfo : EIATTR_CUDA_API_VERSION
	.align		4
        /*0000*/ 	.byte	0x04, 0x37
        /*0002*/ 	.short	(.L_336 - .L_335)
.L_335:
        /*0004*/ 	.word	0x00000082


	//----- nvinfo : EIATTR_KPARAM_INFO
	.align		4
.L_336:
        /*0008*/ 	.byte	0x04, 0x17
        /*000a*/ 	.short	(.L_338 - .L_337)
.L_337:
        /*000c*/ 	.word	0x00000000
        /*0010*/ 	.short	0x0003
        /*0012*/ 	.short	0x000c
        /*0014*/ 	.byte	0x00, 0xf0, 0x09, 0x00


	//----- nvinfo : EIATTR_KPARAM_INFO
	.align		4
.L_338:
        /*0018*/ 	.byte	0x04, 0x17
        /*001a*/ 	.short	(.L_340 - .L_339)
.L_339:
        /*001c*/ 	.word	0x00000000
        /*0020*/ 	.short	0x0002
        /*0022*/ 	.short	0x000a
        /*0024*/ 	.byte	0x00, 0xf0, 0x09, 0x00


	//----- nvinfo : EIATTR_KPARAM_INFO
	.align		4
.L_340:
        /*0028*/ 	.byte	0x04, 0x17
        /*002a*/ 	.short	(.L_342 - .L_341)
.L_341:
        /*002c*/ 	.word	0x00000000
        /*0030*/ 	.short	0x0001
        /*0032*/ 	.short	0x0008
        /*0034*/ 	.byte	0x00, 0xf0, 0x09, 0x00


	//----- nvinfo : EIATTR_KPARAM_INFO
	.align		4
.L_342:
        /*0038*/ 	.byte	0x04, 0x17
        /*003a*/ 	.short	(.L_344 - .L_343)
.L_343:
        /*003c*/ 	.word	0x00000000
        /*0040*/ 	.short	0x0000
        /*0042*/ 	.short	0x0000
        /*0044*/ 	.byte	0x00, 0xf5, 0x21, 0x00


	//----- nvinfo : EIATTR_SPARSE_MMA_MASK
	.align		4
.L_344:
        /*0048*/ 	.byte	0x03, 0x50
        /*004a*/ 	.short	0x0000


	//----- nvinfo : EIATTR_MAXREG_COUNT
	.align		4
        /*004c*/ 	.byte	0x03, 0x1b
        /*004e*/ 	.short	0x00ff


	//----- nvinfo : EIATTR_MERCURY_ISA_VERSION
	.align		4
        /*0050*/ 	.byte	0x03, 0x5f
        /*0052*/ 	.short	0x0101


	//----- nvinfo : EIATTR_VRC_CTA_INIT_COUNT
	.align		4
        /*0054*/ 	.byte	0x02, 0x4a
	.zero		1
	.zero		1


	//----- nvinfo : EIATTR_EXIT_INSTR_OFFSETS
	.align		4
        /*0058*/ 	.byte	0x04, 0x1c
        /*005a*/ 	.short	(.L_346 - .L_345)


	//   ....[0]....
.L_345:
        /*005c*/ 	.word	0x000000a0


	//----- nvinfo : EIATTR_CBANK_PARAM_SIZE
	.align		4
.L_346:
        /*0060*/ 	.byte	0x03, 0x19
        /*0062*/ 	.short	0x000e


	//----- nvinfo : EIATTR_PARAM_CBANK
	.align		4
        /*0064*/ 	.byte	0x04, 0x0a
        /*0066*/ 	.short	(.L_348 - .L_347)
	.align		4
.L_347:
        /*0068*/ 	.word	index@(.nv.constant0._Z8hfma_satPf13__nv_bfloat16S0_S0_)
        /*006c*/ 	.short	0x0380
        /*006e*/ 	.short	0x000e


	//----- nvinfo : EIATTR_SW_WAR
	.align		4
.L_348:
        /*0070*/ 	.byte	0x04, 0x36
        /*0072*/ 	.short	(.L_350 - .L_349)
.L_349:
        /*0074*/ 	.word	0x00000008
.L_350:


//--------------------- .nv.info._Z9hfma_reluPf13__nv_bfloat16S0_S0_ --------------------------
	.section	.nv.info._Z9hfma_reluPf13__nv_bfloat16S0_S0_,"",@"SHT_CUDA_INFO"
	.sectionflags	@""
	.align	4


	//----- nvinfo : EIATTR_CUDA_API_VERSION
	.align		4
        /*0000*/ 	.byte	0x04, 0x37
        /*0002*/ 	.short	(.L_352 - .L_351)
.L_351:
        /*0004*/ 	.word	0x00000082


	//----- nvinfo : EIATTR_KPARAM_INFO
	.align		4
.L_352:
        /*0008*/ 	.byte	0x04, 0x17
        /*000a*/ 	.short	(.L_354 - .L_353)
.L_353:
        /*000c*/ 	.word	0x00000000
        /*0010*/ 	.short	0x0003
        /*0012*/ 	.short	0x000c
        /*0014*/ 	.byte	0x00, 0xf0, 0x09, 0x00


	//----- nvinfo : EIATTR_KPARAM_INFO
	.align		4
.L_354:
        /*0018*/ 	.byte	0x04, 0x17
        /*001a*/ 	.short	(.L_356 - .L_355)
.L_355:
        /*001c*/ 	.word	0x00000000
        /*0020*/ 	.short	0x0002
        /*0022*/ 	.short	0x000a
        /*0024*/ 	.byte	0x00, 0xf0, 0x09, 0x00


	//----- nvinfo : EIATTR_KPARAM_INFO
	.align		4
.L_356:
        /*0028*/ 	.byte	0x04, 0x17
        /*002a*/ 	.short	(.L_358 - .L_357)
.L_357:
        /*002c*/ 	.word	0x00000000
        /*0030*/ 	.short	0x0001
        /*0032*/ 	.short	0x0008
        /*0034*/ 	.byte	0x00, 0xf0, 0x09, 0x00


	//----- nvinfo : EIATTR_KPARAM_INFO
	.align		4
.L_358:
        /*0038*/ 	.byte	0x04, 0x17
        /*003a*/ 	.short	(.L_360 - .L_359)
.L_359:
        /*003c*/ 	.word	0x00000000
        /*0040*/ 	.short	0x0000
        /*0042*/ 	.short	0x0000
        /*0044*/ 	.byte	0x00, 0xf5, 0x21, 0x00


	//----- nvinfo : EIATTR_SPARSE_MMA_MASK
	.align		4
.L_360:
        /*0048*/ 	.byte	0x03, 0x50
        /*004a*/ 	.short	0x0000


	//----- nvinfo : EIATTR_MAXREG_COUNT
	.align		4
        /*004c*/ 	.byte	0x03, 0x1b
        /*004e*/ 	.short	0x00ff


	//----- nvinfo : EIATTR_MERCURY_ISA_VERSION
	.align		4
        /*0050*/ 	.byte	0x03, 0x5f
        /*0052*/ 	.short	0x0101


	//----- nvinfo : EIATTR_VRC_CTA_INIT_COUNT
	.align		4
        /*0054*/ 	.byte	0x02, 0x4a
	.zero		1
	.zero		1


	//----- nvinfo : EIATTR_EXIT_INSTR_OFFSETS
	.align		4
        /*0058*/ 	.byte	0x04, 0x1c
        /*005a*/ 	.short	(.L_362 - .L_361)


	//   ....[0]....
.L_361:
        /*005c*/ 	.word	0x00000080


	//----- nvinfo : EIATTR_CBANK_PARAM_SIZE
	.align		4
.L_362:
        /*0060*/ 	.byte	0x03, 0x19
        /*0062*/ 	.short	0x000e


	//----- nvinfo : EIATTR_PARAM_CBANK
	.align		4
        /*0064*/ 	.byte	0x04, 0x0a
        /*0066*/ 	.short	(.L_364 - .L_363)
	.align		4
.L_363:
        /*0068*/ 	.word	index@(.nv.constant0._Z9hfma_reluPf13__nv_bfloat16S0_S0_)
        /*006c*/ 	.short	0x0380
        /*006e*/ 	.short	0x000e


	//----- nvinfo : EIATTR_SW_WAR
	.align		4
.L_364:
        /*0070*/ 	.byte	0x04, 0x36
        /*0072*/ 	.short	(.L_366 - .L_365)
.L_365:
        /*0074*/ 	.word	0x00000008
.L_366:


//--------------------- .nv.info._Z4hfmaPf13__nv_bfloat16S0_S0_ --------------------------
	.section	.nv.info._Z4hfmaPf13__nv_bfloat16S0_S0_,"",@"SHT_CUDA_INFO"
	.sectionflags	@""
	.align	4


	//----- nvinfo : EIATTR_CUDA_API_VERSION
	.align		4
        /*0000*/ 	.byte	0x04, 0x37
        /*0002*/ 	.short	(.L_368 - .L_367)
.L_367:
        /*0004*/ 	.word	0x00000082


	//----- nvinfo : EIATTR_KPARAM_INFO
	.align		4
.L_368:
        /*0008*/ 	.byte	0x04, 0x17
        /*000a*/ 	.short	(.L_370 - .L_369)
.L_369:
        /*000c*/ 	.word	0x00000000
        /*0010*/ 	.short	0x0003
        /*0012*/ 	.short	0x000c
        /*0014*/ 	.byte	0x00, 0xf0, 0x09, 0x00


	//----- nvinfo : EIATTR_KPARAM_INFO
	.align		4
.L_370:
        /*0018*/ 	.byte	0x04, 0x17
        /*001a*/ 	.short	(.L_372 - .L_371)
.L_371:
        /*001c*/ 	.word	0x00000000
        /*0020*/ 	.short	0x0002
        /*0022*/ 	.short	0x000a
        /*0024*/ 	.byte	0x00, 0xf0, 0x09, 0x00


	//----- nvinfo : EIATTR_KPARAM_INFO
	.align		4
.L_372:
        /*0028*/ 	.byte	0x04, 0x17
        /*002a*/ 	.short	(.L_374 - .L_373)
.L_373:
        /*002c*/ 	.word	0x00000000
        /*0030*/ 	.short	0x0001
        /*0032*/ 	.short	0x0008
        /*0034*/ 	.byte	0x00, 0xf0, 0x09, 0x00


	//----- nvinfo : EIATTR_KPARAM_INFO
	.align		4
.L_374:
        /*0038*/ 	.byte	0x04, 0x17
        /*003a*/ 	.short	(.L_376 - .L_375)
.L_375:
        /*003c*/ 	.word	0x00000000
        /*0040*/ 	.short	0x0000
        /*0042*/ 	.short	0x0000
        /*0044*/ 	.byte	0x00, 0xf5, 0x21, 0x00


	//----- nvinfo : EIATTR_SPARSE_MMA_MASK
	.align		4
.L_376:
        /*0048*/ 	.byte	0x03, 0x50
        /*004a*/ 	.short	0x0000


	//----- nvinfo : EIATTR_MAXREG_COUNT
	.align		4
        /*004c*/ 	.byte	0x03, 0x1b
        /*004e*/ 	.short	0x00ff


	//----- nvinfo : EIATTR_MERCURY_ISA_VERSION
	.align		4
        /*0050*/ 	.byte	0x03, 0x5f
        /*0052*/ 	.short	0x0101


	//----- nvinfo : EIATTR_VRC_CTA_INIT_COUNT
	.align		4
        /*0054*/ 	.byte	0x02, 0x4a
	.zero		1
	.zero		1


	//----- nvinfo : EIATTR_EXIT_INSTR_OFFSETS
	.align		4
        /*0058*/ 	.byte	0x04, 0x1c
        /*005a*/ 	.short	(.L_378 - .L_377)


	//   ....[0]....
.L_377:
        /*005c*/ 	.word	0x00000080


	//----- nvinfo : EIATTR_CBANK_PARAM_SIZE
	.align		4
.L_378:
        /*0060*/ 	.byte	0x03, 0x19
        /*0062*/ 	.short	0x000e


	//----- nvinfo : EIATTR_PARAM_CBANK
	.align		4
        /*0064*/ 	.byte	0x04, 0x0a
        /*0066*/ 	.short	(.L_380 - .L_379)
	.align		4
.L_379:
        /*0068*/ 	.word	index@(.nv.constant0._Z4hfmaPf13__nv_bfloat16S0_S0_)
        /*006c*/ 	.short	0x0380
        /*006e*/ 	.short	0x000e


	//----- nvinfo : EIATTR_SW_WAR
	.align		4
.L_380:
        /*0070*/ 	.byte	0x04, 0x36
        /*0072*/ 	.short	(.L_382 - .L_381)
.L_381:
        /*0074*/ 	.word	0x00000008
.L_382:


//--------------------- .nv.info._Z4habsPf13__nv_bfloat16 --------------------------
	.section	.nv.info._Z4habsPf13__nv_bfloat16,"",@"SHT_CUDA_INFO"
	.sectionflags	@""
	.align	4


	//----- nvinfo : EIATTR_CUDA_API_VERSION
	.align		4
        /*0000*/ 	.byte	0x04, 0x37
        /*0002*/ 	.short	(.L_384 - .L_383)
.L_383:
        /*0004*/ 	.word	0x00000082


	//----- nvinfo : EIATTR_KPARAM_INFO
	.align		4
.L_384:
        /*0008*/ 	.byte	0x04, 0x17
        /*000a*/ 	.short	(.L_386 - .L_385)
.L_385:
        /*000c*/ 	.word	0x00000000
        /*0010*/ 	.short	0x0001
        /*0012*/ 	.short	0x0008
        /*0014*/ 	.byte	0x00, 0xf0, 0x09, 0x00


	//----- nvinfo : EIATTR_KPARAM_INFO
	.align		4
.L_386:
        /*0018*/ 	.byte	0x04, 0x17
        /*001a*/ 	.short	(.L_388 - .L_387)
.L_387:
        /*001c*/ 	.word	0x00000000
        /*0020*/ 	.short	0x0000
        /*0022*/ 	.short	0x0000
        /*0024*/ 	.byte	0x00, 0xf5, 0x21, 0x00


	//----- nvinfo : EIATTR_SPARSE_MMA_MASK
	.align		4
.L_388:
        /*0028*/ 	.byte	0x03, 0x50
        /*002a*/ 	.short	0x0000


	//----- nvinfo : EIATTR_MAXREG_COUNT
	.align		4
        /*002c*/ 	.byte	0x03, 0x1b
        /*002e*/ 	.short	0x00ff


	//----- nvinfo : EIATTR_MERCURY_ISA_VERSION
	.align		4
        /*0030*/ 	.byte	0x03, 0x5f
        /*0032*/ 	.short	0x0101


	//----- nvinfo : EIATTR_VRC_CTA_INIT_COUNT
	.align		4
        /*0034*/ 	.byte	0x02, 0x4a
	.zero		1
	.zero		1


	//----- nvinfo : EIATTR_EXIT_INSTR_OFFSETS
	.align		4
        /*0038*/ 	.byte	0x04, 0x1c
        /*003a*/ 	.short	(.L_390 - .L_389)


	//   ....[0]....
.L_389:
        /*003c*/ 	.word	0x00000070


	//----- nvinfo : EIATTR_CBANK_PARAM_SIZE
	.align		4
.L_390:
        /*0040*/ 	.byte	0x03, 0x19
        /*0042*/ 	.short	0x000a


	//----- nvinfo : EIATTR_PARAM_CBANK
	.align		4
        /*0044*/ 	.byte	0x04, 0x0a
        /*0046*/ 	.short	(.L_392 - .L_391)
	.align		4
.L_391:
        /*0048*/ 	.word	index@(.nv.constant0._Z4habsPf13__nv_bfloat16)
        /*004c*/ 	.short	0x0380
        /*004e*/ 	.short	0x000a


	//----- nvinfo : EIATTR_SW_WAR
	.align		4
.L_392:
        /*0050*/ 	.byte	0x04, 0x36
        /*0052*/ 	.short	(.L_394 - .L_393)
.L_393:
        /*0054*/ 	.word	0x00000008
.L_394:


//--------------------- .nv.callgraph             --------------------------
	.section	.nv.callgraph,"",@"SHT_CUDA_CALLGRAPH"
	.align	4
	.sectionentsize	8
	.align		4
        /*0000*/ 	.word	0x00000000
	.align		4
        /*0004*/ 	.word	0xffffffff
	.align		4
        /*0008*/ 	.word	0x00000000
	.align		4
        /*000c*/ 	.word	0xfffffffe
	.align		4
        /*0010*/ 	.word	0x00000000
	.align		4
        /*0014*/ 	.word	0xfffffffd
	.align		4
        /*0018*/ 	.word	0x00000000
	.align		4
        /*001c*/ 	.word	0xfffffffc


//--------------------- .nv.constant4             --------------------------
	.section	.nv.constant4,"a",@progbits
	.align	8
	.align		8
.nv.constant4:
        /*0000*/ 	.dword	__cudart_i2opi_f


//--------------------- .text._Z7_htruncPf13__nv_bfloat16 --------------------------
	.section	.text._Z7_htruncPf13__nv_bfloat16,"ax",@progbits
	.align	128
        .global         _Z7_htruncPf13__nv_bfloat16
        .type           _Z7_htruncPf13__nv_bfloat16,@function
        .size           _Z7_htruncPf13__nv_bfloat16,(.L_x_27 - _Z7_htruncPf13__nv_bfloat16)
        .other          _Z7_htruncPf13__nv_bfloat16,@"STO_CUDA_ENTRY STV_DEFAULT"
_Z7_htruncPf13__nv_bfloat16:
.text._Z7_htruncPf13__nv_bfloat16:
[----:B------:R-:W-:Y:S01]  /*0000*/  LDC R1, c[0x0][0x37c] ;  /* 0x0000df00ff017b82 */ /* 0x000fe20000000800 */
[----:B------:R-:W0:Y:S07]  /*0010*/  LDCU.U16 UR4, c[0x0][0x388] ;  /* 0x00007100ff0477ac */ /* 0x000e2e0008000400 */
[----:B------:R-:W1:Y:S01]  /*0020*/  LDC.64 R2, c[0x0][0x380] ;  /* 0x0000e000ff027b82 */ /* 0x000e620000000a00 */
[----:B0-----:R-:W0:Y:S01]  /*0030*/  FRND.BF16.TRUNC R0, UR4 ;  /* 0x0000000400007d07 */ /* 0x001e22000840e000 */
[----:B------:R-:W1:Y:S01]  /*0040*/  LDCU.64 UR4, c[0x0][0x358] ;  /* 0x00006b00ff0477ac */ /* 0x000e620008000a00 */
[----:B0-----:R-:W-:-:S05]  /*0050*/  SHF.L.U32 R5, R0, 0x10, RZ ;  /* 0x0000001000057819 */ /* 0x001fca00000006ff */
[----:B-1----:R-:W-:Y:S01]  /*0060*/  STG.E desc[UR4][R2.64], R5 ;  /* 0x0000000502007986 */ /* 0x002fe2000c101904 */
[----:B------:R-:W-:Y:S05]  /*0070*/  EXIT ;  /* 0x000000000000794d */ /* 0x000fea0003800000 */
.L_x_0:
[----:B------:R-:W-:-:S00]  /*0080*/  BRA `(.L_x_0) ;  /* 0xfffffffc00fc7947 */ /* 0x000fc0000383ffff */
[----:B------:R-:W-:-:S00]  /*0090*/  NOP ;  /* 0x0000000000007918 */ /* 0x000fc00000000000 */
        /* <DEDUP_REMOVED lines=14> */
.L_x_27:


//--------------------- .text._Z6_hsqrtPf13__nv_bfloat16 --------------------------
	.section	.text._Z6_hsqrtPf13__nv_bfloat16,"ax",@progbits
	.align	128
        .global         _Z6_hsqrtPf13__nv_bfloat16
        .type           _Z6_hsqrtPf13__nv_bfloat16,@function
        .size           _Z6_hsqrtPf13__nv_bfloat16,(.L_x_28 - _Z6_hsqrtPf13__nv_bfloat16)
        .other          _Z6_hsqrtPf13__nv_bfloat16,@"STO_CUDA_ENTRY STV_DEFAULT"
_Z6_hsqrtPf13__nv_bfloat16:
.text._Z6_hsqrtPf13__nv_bfloat16:
[----:B------:R-:W-:Y:S08]  /*0000*/  LDC R1, c[0x0][0x37c] ;  /* 0x0000df00ff017b82 */ /* 0x000ff00000000800 */
[----:B------:R-:W0:Y:S01]  /*0010*/  LDC.U16 R0, c[0x0][0x388] ;  /* 0x0000e200ff007b82 */ /* 0x000e220000000400 */
[----:B------:R-:W1:Y:S07]  /*0020*/  LDCU.64 UR4, c[0x0][0x358] ;  /* 0x00006b00ff0477ac */ /* 0x000e6e0008000a00 */
[----:B------:R-:W1:Y:S01]  /*0030*/  LDC.64 R2, c[0x0][0x380] ;  /* 0x0000e000ff027b82 */ /* 0x000e620000000a00 */
[----:B0-----:R-:W-:-:S04]  /*0040*/  SHF.L.U32 R0, R0, 0x10, RZ ;  /* 0x0000001000007819 */ /* 0x001fc800000006ff */
[----:B------:R-:W-:-:S13]  /*0050*/  FSETP.GEU.AND P0, PT, |R0|, 1.175494350822287508e-38, PT ;  /* 0x008000000000780b */ /* 0x000fda0003f0e200 */
[----:B------:R-:W-:-:S04]  /*0060*/  @!P0 FMUL R0, R0, 16777216 ;  /* 0x4b80000000008820 */ /* 0x000fc80000400000 */
[----:B------:R-:W0:Y:S02]  /*0070*/  MUFU.SQRT R4, R0 ;  /* 0x0000000000047308 */ /* 0x000e240000002000 */
[----:B0-----:R-:W-:-:S06]  /*0080*/  @!P0 FMUL R4, R4, 0.000244140625 ;  /* 0x3980000004048820 */ /* 0x001fcc0000400000 */
[----:B------:R-:W0:Y:S02]  /*0090*/  F2F.BF16.F32 R4, R4 ;  /* 0x0000000400047304 */ /* 0x000e240000202000 */
[----:B0-----:R-:W-:-:S05]  /*00a0*/  SHF.L.U32 R5, R4, 0x10, RZ ;  /* 0x0000001004057819 */ /* 0x001fca00000006ff */
[----:B-1----:R-:W-:Y:S01]  /*00b0*/  STG.E desc[UR4][R2.64], R5 ;  /* 0x0000000502007986 */ /* 0x002fe2000c101904 */
[----:B------:R-:W-:Y:S05]  /*00c0*/  EXIT ;  /* 0x000000000000794d */ /* 0x000fea0003800000 */
.L_x_1:
        /* <DEDUP_REMOVED lines=11> */
.L_x_28:


//--------------------- .text._Z5_hsinPf13__nv_bfloat16 --------------------------
	.section	.text._Z5_hsinPf13__nv_bfloat16,"ax",@progbits
	.align	128
        .global         _Z5_hsinPf13__nv_bfloat16
        .type           _Z5_hsinPf13__nv_bfloat16,@function
        .size           _Z5_hsinPf13__nv_bfloat16,(.L_x_29 - _Z5_hsinPf13__nv_bfloat16)
        .other          _Z5_hsinPf13__nv_bfloat16,@"STO_CUDA_ENTRY STV_DEFAULT"
_Z5_hsinPf13__nv_bfloat16:
.text._Z5_hsinPf13__nv_bfloat16:
[----:B------:R-:W-:Y:S08]  /*0000*/  LDC R1, c[0x0][0x37c] ;  /* 0x0000df00ff017b82 */ /* 0x000ff00000000800 */
[----:B------:R-:W0:Y:S01]  /*0010*/  LDC.U16 R2, c[0x0][0x388] ;  /* 0x0000e200ff027b82 */ /* 0x000e220000000400 */
[----:B------:R-:W1:Y:S01]  /*0020*/  LDCU.64 UR6, c[0x0][0x358] ;  /* 0x00006b00ff0677ac */ /* 0x000e620008000a00 */
[----:B0-----:R-:W-:-:S04]  /*0030*/  IMAD.U32 R0, R2, 0x10000, RZ ;  /* 0x0001000002007824 */ /* 0x001fc800078e00ff */
[C---:B------:R-:W-:Y:S01]  /*0040*/  FMUL R3, R0.reuse, 0.63661974668502807617 ;  /* 0x3f22f98300037820 */ /* 0x040fe20000400000 */
[----:B------:R-:W-:-:S03]  /*0050*/  FSETP.GE.AND P0, PT, |R0|, 105615, PT ;  /* 0x47ce47800000780b */ /* 0x000fc60003f06200 */
[----:B------:R-:W0:Y:S02]  /*0060*/  F2I.NTZ R6, R3 ;  /* 0x0000000300067305 */ /* 0x000e240000203100 */
[----:B0-----:R-:W-:-:S05]  /*0070*/  I2FP.F32.S32 R5, R6 ;  /* 0x0000000600057245 */ /* 0x001fca0000201400 */
[----:B------:R-:W-:-:S04]  /*0080*/  FFMA R4, R5, -1.5707962512969970703, R0 ;  /* 0xbfc90fda05047823 */ /* 0x000fc80000000000 */
[----:B------:R-:W-:-:S04]  /*0090*/  FFMA R4, R5, -7.5497894158615963534e-08, R4 ;  /* 0xb3a2216805047823 */ /* 0x000fc80000000004 */
[----:B------:R-:W-:Y:S01]  /*00a0*/  FFMA R4, R5, -5.3903029534742383927e-15, R4 ;  /* 0xa7c234c505047823 */ /* 0x000fe20000000004 */
[----:B-1----:R-:W-:Y:S06]  /*00b0*/  @!P0 BRA `(.L_x_2) ;  /* 0x0000000400788947 */ /* 0x002fec0003800000 */
[----:B------:R-:W-:-:S13]  /*00c0*/  FSETP.NEU.AND P0, PT, |R0|, +INF , PT ;  /* 0x7f8000000000780b */ /* 0x000fda0003f0d200 */
[----:B------:R-:W-:Y:S01]  /*00d0*/  @!P0 FMUL R4, RZ, R0 ;  /* 0x00000000ff048220 */ /* 0x000fe20000400000 */
[----:B------:R-:W-:Y:S01]  /*00e0*/  @!P0 IMAD.MOV.U32 R6, RZ, RZ, RZ ;  /* 0x000000ffff068224 */ /* 0x000fe200078e00ff */
[----:B------:R-:W-:Y:S06]  /*00f0*/  @!P0 BRA `(.L_x_2) ;  /* 0x0000000400688947 */ /* 0x000fec0003800000 */
[----:B------:R-:W-:Y:S02]  /*0100*/  IMAD.SHL.U32 R2, R2, 0x1000000, RZ ;  /* 0x0100000002027824 */ /* 0x000fe400078e00ff */
[----:B------:R-:W-:Y:S02]  /*0110*/  HFMA2 R15, -RZ, RZ, 0, 0 ;  /* 0x00000000ff0f7431 */ /* 0x000fe400000001ff */
[----:B------:R-:W-:Y:S01]  /*0120*/  IMAD.MOV.U32 R9, RZ, RZ, RZ ;  /* 0x000000ffff097224 */ /* 0x000fe200078e00ff */
[----:B------:R-:W0:Y:S01]  /*0130*/  LDCU.64 UR8, c[0x4][URZ] ;  /* 0x01000000ff0877ac */ /* 0x000e220008000a00 */
[----:B------:R-:W-:Y:S01]  /*0140*/  IMAD.MOV.U32 R7, RZ, RZ, RZ ;  /* 0x000000ffff077224 */ /* 0x000fe200078e00ff */
[----:B------:R-:W-:Y:S01]  /*0150*/  LOP3.LUT R6, R2, 0x80000000, RZ, 0xfc, !PT ;  /* 0x8000000002067812 */ /* 0x000fe200078efcff */
[----:B------:R-:W-:-:S06]  /*0160*/  UMOV UR4, URZ ;  /* 0x000000ff00047c82 */ /* 0x000fcc0008000000 */
.L_x_3:
[----:B0-----:R-:W-:Y:S02]  /*0170*/  IMAD.U32 R4, RZ, RZ, UR8 ;  /* 0x00000008ff047e24 */ /* 0x001fe4000f8e00ff */
[----:B------:R-:W-:-:S05]  /*0180*/  IMAD.U32 R5, RZ, RZ, UR9 ;  /* 0x00000009ff057e24 */ /* 0x000fca000f8e00ff */
[----:B------:R-:W2:Y:S01]  /*0190*/  LDG.E.CONSTANT R3, desc[UR6][R4.64] ;  /* 0x0000000604037981 */ /* 0x000ea2000c1e9900 */
[----:B------:R-:W-:Y:S01]  /*01a0*/  UIADD3 UR4, UPT, UPT, UR4, 0x1, URZ ;  /* 0x0000000104047890 */ /* 0x000fe2000fffe0ff */
[C---:B------:R-:W-:Y:S01]  /*01b0*/  ISETP.EQ.AND P0, PT, R15.reuse, RZ, PT ;  /* 0x000000ff0f00720c */ /* 0x040fe20003f02270 */
[----:B------:R-:W-:Y:S01]  /*01c0*/  UIADD3 UR8, UP1, UPT, UR8, 0x4, URZ ;  /* 0x0000000408087890 */ /* 0x000fe2000ff3e0ff */
[C---:B------:R-:W-:Y:S01]  /*01d0*/  ISETP.EQ.AND P1, PT, R15.reuse, 0x4, PT ;  /* 0x000000040f00780c */ /* 0x040fe20003f22270 */
[----:B------:R-:W-:Y:S01]  /*01e0*/  UISETP.NE.AND UP0, UPT, UR4, 0x6, UPT ;  /* 0x000000060400788c */ /* 0x000fe2000bf05270 */
[C---:B------:R-:W-:Y:S01]  /*01f0*/  ISETP.EQ.AND P2, PT, R15.reuse, 0x8, PT ;  /* 0x000000080f00780c */ /* 0x040fe20003f42270 */
[----:B------:R-:W-:Y:S01]  /*0200*/  UIADD3.X UR9, UPT, UPT, URZ, UR9, URZ, UP1, !UPT ;  /* 0x00000009ff097290 */ /* 0x000fe20008ffe4ff */
[C---:B------:R-:W-:Y:S02]  /*0210*/  ISETP.EQ.AND P3, PT, R15.reuse, 0xc, PT ;  /* 0x0000000c0f00780c */ /* 0x040fe40003f62270 */
[----:B------:R-:W-:-:S02]  /*0220*/  ISETP.EQ.AND P4, PT, R15, 0x10, PT ;  /* 0x000000100f00780c */ /* 0x000fc40003f82270 */
[C---:B------:R-:W-:Y:S02]  /*0230*/  ISETP.EQ.AND P5, PT, R15.reuse, 0x14, PT ;  /* 0x000000140f00780c */ /* 0x040fe40003fa2270 */
[----:B------:R-:W-:Y:S01]  /*0240*/  IADD3 R15, PT, PT, R15, 0x4, RZ ;  /* 0x000000040f0f7810 */ /* 0x000fe20007ffe0ff */
[----:B--2---:R-:W-:-:S03]  /*0250*/  IMAD.WIDE.U32 R2, R3, R6, RZ ;  /* 0x0000000603027225 */ /* 0x004fc600078e00ff */
[----:B------:R-:W-:-:S04]  /*0260*/  IADD3 R2, P6, PT, R2, R9, RZ ;  /* 0x0000000902027210 */ /* 0x000fc80007fde0ff */
[----:B------:R-:W-:Y:S01]  /*0270*/  @P1 MOV R10, R2 ;  /* 0x00000002000a1202 */ /* 0x000fe20000000f00 */
[----:B------:R-:W-:Y:S02]  /*0280*/  IMAD.X R9, R3, 0x1, R7, P6 ;  /* 0x0000000103097824 */ /* 0x000fe400030e0607 */
[--C-:B------:R-:W-:Y:S02]  /*0290*/  @P0 IMAD.MOV.U32 R8, RZ, RZ, R2.reuse ;  /* 0x000000ffff080224 */ /* 0x100fe400078e0002 */
[--C-:B------:R-:W-:Y:S02]  /*02a0*/  @P2 IMAD.MOV.U32 R11, RZ, RZ, R2.reuse ;  /* 0x000000ffff0b2224 */ /* 0x100fe400078e0002 */
[--C-:B------:R-:W-:Y:S02]  /*02b0*/  @P3 IMAD.MOV.U32 R12, RZ, RZ, R2.reuse ;  /* 0x000000ffff0c3224 */ /* 0x100fe400078e0002 */
[--C-:B------:R-:W-:Y:S02]  /*02c0*/  @P4 IMAD.MOV.U32 R13, RZ, RZ, R2.reuse ;  /* 0x000000ffff0d4224 */ /* 0x100fe400078e0002 */
[----:B------:R-:W-:Y:S01]  /*02d0*/  @P5 IMAD.MOV.U32 R14, RZ, RZ, R2 ;  /* 0x000000ffff0e5224 */ /* 0x000fe200078e0002 */
[----:B------:R-:W-:Y:S06]  /*02e0*/  BRA.U UP0, `(.L_x_3) ;  /* 0xfffffffd00a07547 */ /* 0x000fec000b83ffff */
[----:B------:R-:W-:-:S04]  /*02f0*/  SHF.R.U32.HI R2, RZ, 0x17, R0 ;  /* 0x00000017ff027819 */ /* 0x000fc80000011600 */
[C---:B------:R-:W-:Y:S02]  /*0300*/  LOP3.LUT R3, R2.reuse, 0xe0, RZ, 0xc0, !PT ;  /* 0x000000e002037812 */ /* 0x040fe400078ec0ff */
[----:B------:R-:W-:-:S03]  /*0310*/  LOP3.LUT P6, RZ, R2, 0x1f, RZ, 0xc0, !PT ;  /* 0x0000001f02ff7812 */ /* 0x000fc600078cc0ff */
[----:B------:R-:W-:-:S05]  /*0320*/  VIADD R3, R3, 0xffffff80 ;  /* 0xffffff8003037836 */ /* 0x000fca0000000000 */
[----:B------:R-:W-:-:S05]  /*0330*/  SHF.R.U32.HI R3, RZ, 0x5, R3 ;  /* 0x00000005ff037819 */ /* 0x000fca0000011603 */
[----:B------:R-:W-:-:S05]  /*0340*/  IMAD.U32 R5, R3, -0x4, RZ ;  /* 0xfffffffc03057824 */ /* 0x000fca00078e00ff */
[C---:B------:R-:W-:Y:S02]  /*0350*/  ISETP.EQ.AND P3, PT, R5.reuse, -0x18, PT ;  /* 0xffffffe80500780c */ /* 0x040fe40003f62270 */
[C---:B------:R-:W-:Y:S02]  /*0360*/  ISETP.EQ.AND P4, PT, R5.reuse, -0x14, PT ;  /* 0xffffffec0500780c */ /* 0x040fe40003f82270 */
[C---:B------:R-:W-:Y:S02]  /*0370*/  ISETP.EQ.AND P2, PT, R5.reuse, -0x10, PT ;  /* 0xfffffff00500780c */ /* 0x040fe40003f42270 */
[C---:B------:R-:W-:Y:S02]  /*0380*/  ISETP.EQ.AND P1, PT, R5.reuse, -0xc, PT ;  /* 0xfffffff40500780c */ /* 0x040fe40003f22270 */
[C---:B------:R-:W-:Y:S02]  /*0390*/  ISETP.EQ.AND P0, PT, R5.reuse, -0x8, PT ;  /* 0xfffffff80500780c */ /* 0x040fe40003f02270 */
[----:B------:R-:W-:-:S03]  /*03a0*/  ISETP.EQ.AND P5, PT, R5, RZ, PT ;  /* 0x000000ff0500720c */ /* 0x000fc60003fa2270 */
[--C-:B------:R-:W-:Y:S01]  /*03b0*/  @P3 IMAD.MOV.U32 R3, RZ, RZ, R8.reuse ;  /* 0x000000ffff033224 */ /* 0x100fe200078e0008 */
[C---:B------:R-:W-:Y:S01]  /*03c0*/  ISETP.EQ.AND P3, PT, R5.reuse, -0x4, PT ;  /* 0xfffffffc0500780c */ /* 0x040fe20003f62270 */
[----:B------:R-:W-:Y:S01]  /*03d0*/  @P4 IMAD.MOV.U32 R4, RZ, RZ, R8 ;  /* 0x000000ffff044224 */ /* 0x000fe200078e0008 */
[----:B------:R-:W-:Y:S01]  /*03e0*/  @P4 MOV R3, R10 ;  /* 0x0000000a00034202 */ /* 0x000fe20000000f00 */
[----:B------:R-:W-:Y:S01]  /*03f0*/  @P2 IMAD.MOV.U32 R3, RZ, RZ, R11 ;  /* 0x000000ffff032224 */ /* 0x000fe200078e000b */
[----:B------:R-:W-:Y:S01]  /*0400*/  ISETP.EQ.AND P4, PT, R5, 0x4, PT ;  /* 0x000000040500780c */ /* 0x000fe20003f82270 */
[----:B------:R-:W-:Y:S02]  /*0410*/  @P1 IMAD.MOV.U32 R3, RZ, RZ, R12 ;  /* 0x000000ffff031224 */ /* 0x000fe400078e000c */
[----:B------:R-:W-:Y:S02]  /*0420*/  @P0 IMAD.MOV.U32 R3, RZ, RZ, R13 ;  /* 0x000000ffff030224 */ /* 0x000fe400078e000d */
[----:B------:R-:W-:-:S02]  /*0430*/  @P2 IMAD.MOV.U32 R4, RZ, RZ, R10 ;  /* 0x000000ffff042224 */ /* 0x000fc400078e000a */
[----:B------:R-:W-:Y:S01]  /*0440*/  @P1 IMAD.MOV.U32 R4, RZ, RZ, R11 ;  /* 0x000000ffff041224 */ /* 0x000fe200078e000b */
[----:B------:R-:W-:Y:S01]  /*0450*/  @P0 MOV R4, R12 ;  /* 0x0000000c00040202 */ /* 0x000fe20000000f00 */
[--C-:B------:R-:W-:Y:S01]  /*0460*/  @P3 IMAD.MOV.U32 R3, RZ, RZ, R14.reuse ;  /* 0x000000ffff033224 */ /* 0x100fe200078e000e */
[----:B------:R-:W-:Y:S01]  /*0470*/  @P5 MOV R3, R9 ;  /* 0x0000000900035202 */ /* 0x000fe20000000f00 */
[----:B------:R-:W-:Y:S02]  /*0480*/  @P3 IMAD.MOV.U32 R4, RZ, RZ, R13 ;  /* 0x000000ffff043224 */ /* 0x000fe400078e000d */
[----:B------:R-:W-:Y:S02]  /*0490*/  @P5 IMAD.MOV.U32 R4, RZ, RZ, R14 ;  /* 0x000000ffff045224 */ /* 0x000fe400078e000e */
[----:B------:R-:W-:Y:S02]  /*04a0*/  @P4 IMAD.MOV.U32 R4, RZ, RZ, R9 ;  /* 0x000000ffff044224 */ /* 0x000fe400078e0009 */
[----:B------:R-:W-:Y:S01]  /*04b0*/  IMAD.MOV.U32 R7, RZ, RZ, R3 ;  /* 0x000000ffff077224 */ /* 0x000fe200078e0003 */
[----:B------:R-:W-:Y:S06]  /*04c0*/  @!P6 BRA `(.L_x_4) ;  /* 0x00000000002ce947 */ /* 0x000fec0003800000 */
[----:B------:R-:W-:Y:S01]  /*04d0*/  @P2 IMAD.MOV.U32 R3, RZ, RZ, R8 ;  /* 0x000000ffff032224 */ /* 0x000fe200078e0008 */
[----:B------:R-:W-:Y:S01]  /*04e0*/  LOP3.LUT R2, R2, 0x1f, RZ, 0xc0, !PT ;  /* 0x0000001f02027812 */ /* 0x000fe200078ec0ff */
[----:B------:R-:W-:Y:S01]  /*04f0*/  @P1 IMAD.MOV.U32 R3, RZ, RZ, R10 ;  /* 0x000000ffff031224 */ /* 0x000fe200078e000a */
[----:B------:R-:W-:Y:S01]  /*0500*/  @P0 MOV R3, R11 ;  /* 0x0000000b00030202 */ /* 0x000fe20000000f00 */
[----:B------:R-:W-:Y:S01]  /*0510*/  @P3 IMAD.MOV.U32 R3, RZ, RZ, R12 ;  /* 0x000000ffff033224 */ /* 0x000fe200078e000c */
[----:B------:R-:W-:Y:S01]  /*0520*/  ISETP.EQ.AND P0, PT, R5, 0x8, PT ;  /* 0x000000080500780c */ /* 0x000fe20003f02270 */
[----:B------:R-:W-:Y:S01]  /*0530*/  @P5 IMAD.MOV.U32 R3, RZ, RZ, R13 ;  /* 0x000000ffff035224 */ /* 0x000fe200078e000d */
[----:B------:R-:W-:Y:S01]  /*0540*/  SHF.L.W.U32.HI R7, R4, R2, R7 ;  /* 0x0000000204077219 */ /* 0x000fe20000010e07 */
[----:B------:R-:W-:-:S10]  /*0550*/  @P4 IMAD.MOV.U32 R3, RZ, RZ, R14 ;  /* 0x000000ffff034224 */ /* 0x000fd400078e000e */
[----:B------:R-:W-:-:S05]  /*0560*/  @P0 IMAD.MOV.U32 R3, RZ, RZ, R9 ;  /* 0x000000ffff030224 */ /* 0x000fca00078e0009 */
[----:B------:R-:W-:-:S07]  /*0570*/  SHF.L.W.U32.HI R4, R3, R2, R4 ;  /* 0x0000000203047219 */ /* 0x000fce0000010e04 */
.L_x_4:
[C---:B------:R-:W-:Y:S01]  /*0580*/  SHF.L.W.U32.HI R9, R4.reuse, 0x2, R7 ;  /* 0x0000000204097819 */ /* 0x040fe20000010e07 */
[----:B------:R-:W-:Y:S01]  /*0590*/  UMOV UR4, 0x54442d19 ;  /* 0x54442d1900047882 */ /* 0x000fe20000000000 */
[----:B------:R-:W-:Y:S01]  /*05a0*/  SHF.L.U32 R4, R4, 0x2, RZ ;  /* 0x0000000204047819 */ /* 0x000fe200000006ff */
[----:B------:R-:W-:Y:S01]  /*05b0*/  UMOV UR5, 0x3bf921fb ;  /* 0x3bf921fb00057882 */ /* 0x000fe20000000000 */
[----:B------:R-:W-:Y:S02]  /*05c0*/  SHF.R.S32.HI R2, RZ, 0x1f, R9 ;  /* 0x0000001fff027819 */ /* 0x000fe40000011409 */
[----:B------:R-:W-:Y:S02]  /*05d0*/  ISETP.GE.AND P0, PT, R0, RZ, PT ;  /* 0x000000ff0000720c */ /* 0x000fe40003f06270 */
[C---:B------:R-:W-:Y:S02]  /*05e0*/  LOP3.LUT R4, R2.reuse, R4, RZ, 0x3c, !PT ;  /* 0x0000000402047212 */ /* 0x040fe400078e3cff */
[----:B------:R-:W-:-:S02]  /*05f0*/  LOP3.LUT R5, R2, R9, RZ, 0x3c, !PT ;  /* 0x0000000902057212 */ /* 0x000fc400078e3cff */
[----:B------:R-:W-:Y:S02]  /*0600*/  SHF.R.U32.HI R6, RZ, 0x1e, R7 ;  /* 0x0000001eff067819 */ /* 0x000fe40000011607 */
[----:B------:R-:W0:Y:S01]  /*0610*/  I2F.F64.S64 R2, R4 ;  /* 0x0000000400027312 */ /* 0x000e220000301c00 */
[C---:B------:R-:W-:Y:S02]  /*0620*/  LOP3.LUT R0, R9.reuse, R0, RZ, 0x3c, !PT ;  /* 0x0000000009007212 */ /* 0x040fe400078e3cff */
[----:B------:R-:W-:Y:S02]  /*0630*/  LEA.HI R6, R9, R6, RZ, 0x1 ;  /* 0x0000000609067211 */ /* 0x000fe400078f08ff */
[----:B------:R-:W-:-:S03]  /*0640*/  ISETP.GE.AND P1, PT, R0, RZ, PT ;  /* 0x000000ff0000720c */ /* 0x000fc60003f26270 */
[----:B------:R-:W-:-:S04]  /*0650*/  IMAD.MOV R0, RZ, RZ, -R6 ;  /* 0x000000ffff007224 */ /* 0x000fc800078e0a06 */
[----:B------:R-:W-:Y:S01]  /*0660*/  @!P0 IMAD.MOV.U32 R6, RZ, RZ, R0 ;  /* 0x000000ffff068224 */ /* 0x000fe200078e0000 */
[----:B0-----:R-:W-:-:S10]  /*0670*/  DMUL R2, R2, UR4 ;  /* 0x0000000402027c28 */ /* 0x001fd40008000000 */
[----:B------:R-:W0:Y:S02]  /*0680*/  F2F.F32.F64 R2, R2 ;  /* 0x0000000200027310 */ /* 0x000e240000301000 */
[----:B0-----:R-:W-:-:S07]  /*0690*/  FSEL R4, -R2, R2, !P1 ;  /* 0x0000000202047208 */ /* 0x001fce0004800100 */
.L_x_2:
[----:B------:R-:W-:Y:S02]  /*06a0*/  IMAD.MOV.U32 R0, RZ, RZ, 0x37cbac00 ;  /* 0x37cbac00ff007424 */ /* 0x000fe400078e00ff */
[----:B------:R-:W-:Y:S01]  /*06b0*/  FMUL R3, R4, R4 ;  /* 0x0000000404037220 */ /* 0x000fe20000400000 */
[----:B------:R-:W-:Y:S01]  /*06c0*/  LOP3.LUT R2, R6, 0x1, RZ, 0xc0, !PT ;  /* 0x0000000106027812 */ /* 0x000fe200078ec0ff */
[----:B------:R-:W-:Y:S01]  /*06d0*/  IMAD.MOV.U32 R7, RZ, RZ, 0x3effffff ;  /* 0x3effffffff077424 */ /* 0x000fe200078e00ff */
[----:B------:R-:W-:Y:S01]  /*06e0*/  MOV R8, 0x3d2aaabb ;  /* 0x3d2aaabb00087802 */ /* 0x000fe20000000f00 */
[----:B------:R-:W-:Y:S01]  /*06f0*/  FFMA R0, R3, R0, -0.0013887860113754868507 ;  /* 0xbab607ed03007423 */ /* 0x000fe20000000000 */
[----:B------:R-:W-:Y:S02]  /*0700*/  ISETP.NE.U32.AND P0, PT, R2, 0x1, PT ;  /* 0x000000010200780c */ /* 0x000fe40003f05070 */
[----:B------:R-:W-:Y:S02]  /*0710*/  LOP3.LUT P1, RZ, R6, 0x2, RZ, 0xc0, !PT ;  /* 0x0000000206ff7812 */ /* 0x000fe4000782c0ff */
[----:B------:R-:W-:-:S02]  /*0720*/  FSEL R2, R0, -0.00019574658654164522886, !P0 ;  /* 0xb94d415300027808 */ /* 0x000fc40004000000 */
[----:B------:R-:W-:Y:S02]  /*0730*/  FSEL R8, R8, 0.0083327032625675201416, !P0 ;  /* 0x3c0885e408087808 */ /* 0x000fe40004000000 */
[----:B------:R-:W-:Y:S02]  /*0740*/  FSEL R0, R4, 1, P0 ;  /* 0x3f80000004007808 */ /* 0x000fe40000000000 */
[----:B------:R-:W-:Y:S01]  /*0750*/  FSEL R7, -R7, -0.16666662693023681641, !P0 ;  /* 0xbe2aaaa807077808 */ /* 0x000fe20004000100 */
[C---:B------:R-:W-:Y:S02]  /*0760*/  FFMA R2, R3.reuse, R2, R8 ;  /* 0x0000000203027223 */ /* 0x040fe40000000008 */
[C---:B------:R-:W-:Y:S02]  /*0770*/  FFMA R5, R3.reuse, R0, RZ ;  /* 0x0000000003057223 */ /* 0x040fe400000000ff */
[----:B------:R-:W-:-:S04]  /*0780*/  FFMA R2, R3, R2, R7 ;  /* 0x0000000203027223 */ /* 0x000fc80000000007 */
[----:B------:R-:W-:Y:S02]  /*0790*/  FFMA R0, R5, R2, R0 ;  /* 0x0000000205007223 */ /* 0x000fe40000000000 */
[----:B------:R-:W0:Y:S02]  /*07a0*/  LDC.64 R2, c[0x0][0x380] ;  /* 0x0000e000ff027b82 */ /* 0x000e240000000a00 */
[----:B------:R-:W-:-:S06]  /*07b0*/  @P1 FADD R0, RZ, -R0 ;  /* 0x80000000ff001221 */ /* 0x000fcc0000000000 */
[----:B------:R-:W1:Y:S02]  /*07c0*/  F2F.BF16.F32 R0, R0 ;  /* 0x0000000000007304 */ /* 0x000e640000202000 */
[----:B-1----:R-:W-:-:S05]  /*07d0*/  IMAD.U32 R5, R0, 0x10000, RZ ;  /* 0x0001000000057824 */ /* 0x002fca00078e00ff */
[----:B0-----:R-:W-:Y:S01]  /*07e0*/  STG.E desc[UR6][R2.64], R5 ;  /* 0x0000000502007986 */ /* 0x001fe2000c101906 */
[----:B------:R-:W-:Y:S05]  /*07f0*/  EXIT ;  /* 0x000000000000794d */ /* 0x000fea0003800000 */
.L_x_5:
        /* <DEDUP_REMOVED lines=16> */
.L_x_29:


//--------------------- .text._Z7_hrsqrtPf13__nv_bfloat16 --------------------------
	.section	.text._Z7_hrsqrtPf13__nv_bfloat16,"ax",@progbits
	.align	128
        .global         _Z7_hrsqrtPf13__nv_bfloat16
        .type           _Z7_hrsqrtPf13__nv_bfloat16,@function
        .size           _Z7_hrsqrtPf13__nv_bfloat16,(.L_x_30 - _Z7_hrsqrtPf13__nv_bfloat16)
        .other          _Z7_hrsqrtPf13__nv_bfloat16,@"STO_CUDA_ENTRY STV_DEFAULT"
_Z7_hrsqrtPf13__nv_bfloat16:
.text._Z7_hrsqrtPf13__nv_bfloat16:
[----:B------:R-:W-:Y:S08]  /*0000*/  LDC R1, c[0x0][0x37c] ;  /* 0x0000df00ff017b82 */ /* 0x000ff00000000800 */
[----:B------:R-:W0:Y:S01]  /*0010*/  LDC.U16 R0, c[0x0][0x388] ;  /* 0x0000e200ff007b82 */ /* 0x000e220000000400 */
[----:B------:R-:W1:Y:S07]  /*0020*/  LDCU.64 UR4, c[0x0][0x358] ;  /* 0x00006b00ff0477ac */ /* 0x000e6e0008000a00 */
[----:B------:R-:W1:Y:S01]  /*0030*/  LDC.64 R2, c[0x0][0x380] ;  /* 0x0000e000ff027b82 */ /* 0x000e620000000a00 */
[----:B0-----:R-:W-:-:S04]  /*0040*/  SHF.L.U32 R0, R0, 0x10, RZ ;  /* 0x0000001000007819 */ /* 0x001fc800000006ff */
[----:B------:R-:W-:-:S13]  /*0050*/  FSETP.GEU.AND P0, PT, |R0|, 1.175494350822287508e-38, PT ;  /* 0x008000000000780b */ /* 0x000fda0003f0e200 */
[----:B------:R-:W-:-:S04]  /*0060*/  @!P0 FMUL R0, R0, 16777216 ;  /* 0x4b80000000008820 */ /* 0x000fc80000400000 */
[----:B------:R-:W0:Y:S02]  /*0070*/  MUFU.RSQ R4, R0 ;  /* 0x0000000000047308 */ /* 0x000e240000001400 */
[----:B0-----:R-:W-:-:S06]  /*0080*/  @!P0 FMUL R4, R4, 4096 ;  /* 0x4580000004048820 */ /* 0x001fcc0000400000 */
[----:B------:R-:W0:Y:S02]  /*0090*/  F2F.BF16.F32 R4, R4 ;  /* 0x0000000400047304 */ /* 0x000e240000202000 */
[----:B0-----:R-:W-:-:S05]  /*00a0*/  SHF.L.U32 R5, R4, 0x10, RZ ;  /* 0x0000001004057819 */ /* 0x001fca00000006ff */
[----:B-1----:R-:W-:Y:S01]  /*00b0*/  STG.E desc[UR4][R2.64], R5 ;  /* 0x0000000502007986 */ /* 0x002fe2000c101904 */
[----:B------:R-:W-:Y:S05]  /*00c0*/  EXIT ;  /* 0x000000000000794d */ /* 0x000fea0003800000 */
.L_x_6:
        /* <DEDUP_REMOVED lines=11> */
.L_x_30:


//--------------------- .text._Z6_hrintPf13__nv_bfloat16 --------------------------
	.section	.text._Z6_hrintPf13__nv_bfloat16,"ax",@progbits
	.align	128
        .global         _Z6_hrintPf13__nv_bfloat16
        .type           _Z6_hrintPf13__nv_bfloat16,@function
        .size           _Z6_hrintPf13__nv_bfloat16,(.L_x_31 - _Z6_hrintPf13__nv_bfloat16)
        .other          _Z6_hrintPf13__nv_bfloat16,@"STO_CUDA_ENTRY STV_DEFAULT"
_Z6_hrintPf13__nv_bfloat16:
.text._Z6_hrintPf13__nv_bfloat16:
[----:B------:R-:W-:Y:S01]  /*0000*/  LDC R1, c[0x0][0x37c] ;  /* 0x0000df00ff017b82 */ /* 0x000fe20000000800 */
[----:B------:R-:W0:Y:S07]  /*0010*/  LDCU.U16 UR4, c[0x0][0x388] ;  /* 0x00007100ff0477ac */ /* 0x000e2e0008000400 */
[----:B------:R-:W1:Y:S01]  /*0020*/  LDC.64 R2, c[0x0][0x380] ;  /* 0x0000e000ff027b82 */ /* 0x000e620000000a00 */
[----:B0-----:R-:W0:Y:S01]  /*0030*/  FRND.BF16 R0, UR4 ;  /* 0x0000000400007d07 */ /* 0x001e220008402000 */
[----:B------:R-:W1:Y:S01]  /*0040*/  LDCU.64 UR4, c[0x0][0x358] ;  /* 0x00006b00ff0477ac */ /* 0x000e620008000a00 */
[----:B0-----:R-:W-:-:S05]  /*0050*/  SHF.L.U32 R5, R0, 0x10, RZ ;  /* 0x0000001000057819 */ /* 0x001fca00000006ff */
[----:B-1----:R-:W-:Y:S01]  /*0060*/  STG.E desc[UR4][R2.64], R5 ;  /* 0x0000000502007986 */ /* 0x002fe2000c101904 */
[----:B------:R-:W-:Y:S05]  /*0070*/  EXIT ;  /* 0x000000000000794d */ /* 0x000fea0003800000 */
.L_x_7:
        /* <DEDUP_REMOVED lines=16> */
.L_x_31:


//--------------------- .text._Z6_hlog2Pf13__nv_bfloat16 --------------------------
	.section	.text._Z6_hlog2Pf13__nv_bfloat16,"ax",@progbits
	.align	128
        .global         _Z6_hlog2Pf13__nv_bfloat16
        .type           _Z6_hlog2Pf13__nv_bfloat16,@function
        .size           _Z6_hlog2Pf13__nv_bfloat16,(.L_x_32 - _Z6_hlog2Pf13__nv_bfloat16)
        .other          _Z6_hlog2Pf13__nv_bfloat16,@"STO_CUDA_ENTRY STV_DEFAULT"
_Z6_hlog2Pf13__nv_bfloat16:
.text._Z6_hlog2Pf13__nv_bfloat16:
[----:B------:R-:W-:Y:S08]  /*0000*/  LDC R1, c[0x0][0x37c] ;  /* 0x0000df00ff017b82 */ /* 0x000ff00000000800 */
[----:B------:R-:W0:Y:S01]  /*0010*/  LDC.U16 R0, c[0x0][0x388] ;  /* 0x0000e200ff007b82 */ /* 0x000e220000000400 */
[----:B------:R-:W1:Y:S07]  /*0020*/  LDCU.64 UR4, c[0x0][0x358] ;  /* 0x00006b00ff0477ac */ /* 0x000e6e0008000a00 */
[----:B------:R-:W1:Y:S01]  /*0030*/  LDC.64 R2, c[0x0][0x380] ;  /* 0x0000e000ff027b82 */ /* 0x000e620000000a00 */
[----:B0-----:R-:W-:-:S04]  /*0040*/  SHF.L.U32 R0, R0, 0x10, RZ ;  /* 0x0000001000007819 */ /* 0x001fc800000006ff */
[----:B------:R-:W-:-:S13]  /*0050*/  FSETP.GEU.AND P0, PT, |R0|, 1.175494350822287508e-38, PT ;  /* 0x008000000000780b */ /* 0x000fda0003f0e200 */
[----:B------:R-:W-:-:S04]  /*0060*/  @!P0 FMUL R0, R0, 16777216 ;  /* 0x4b80000000008820 */ /* 0x000fc80000400000 */
[----:B------:R-:W0:Y:S02]  /*0070*/  MUFU.LG2 R4, R0 ;  /* 0x0000000000047308 */ /* 0x000e240000000c00 */
[----:B0-----:R-:W-:-:S06]  /*0080*/  @!P0 FADD R4, R4, -24 ;  /* 0xc1c0000004048421 */ /* 0x001fcc0000000000 */
[----:B------:R-:W0:Y:S02]  /*0090*/  F2F.BF16.F32 R4, R4 ;  /* 0x0000000400047304 */ /* 0x000e240000202000 */
[----:B0-----:R-:W-:-:S05]  /*00a0*/  SHF.L.U32 R5, R4, 0x10, RZ ;  /* 0x0000001004057819 */ /* 0x001fca00000006ff */
[----:B-1----:R-:W-:Y:S01]  /*00b0*/  STG.E desc[UR4][R2.64], R5 ;  /* 0x0000000502007986 */ /* 0x002fe2000c101904 */
[----:B------:R-:W-:Y:S05]  /*00c0*/  EXIT ;  /* 0x000000000000794d */ /* 0x000fea0003800000 */
.L_x_8:
        /* <DEDUP_REMOVED lines=11> */
.L_x_32:


//--------------------- .text._Z7_hlog10Pf13__nv_bfloat16 --------------------------
	.section	.text._Z7_hlog10Pf13__nv_bfloat16,"ax",@progbits
	.align	128
        .global         _Z7_hlog10Pf13__nv_bfloat16
        .type           _Z7_hlog10Pf13__nv_bfloat16,@function
        .size           _Z7_hlog10Pf13__nv_bfloat16,(.L_x_33 - _Z7_hlog10Pf13__nv_bfloat16)
        .other          _Z7_hlog10Pf13__nv_bfloat16,@"STO_CUDA_ENTRY STV_DEFAULT"
_Z7_hlog10Pf13__nv_bfloat16:
.text._Z7_hlog10Pf13__nv_bfloat16:
        /* <DEDUP_REMOVED lines=8> */
[----:B0-----:R-:W-:-:S04]  /*0080*/  @!P0 FADD R4, R4, -24 ;  /* 0xc1c0000004048421 */ /* 0x001fc80000000000 */
[----:B------:R-:W-:-:S06]  /*0090*/  FMUL R4, R4, 0.30103000998497009277 ;  /* 0x3e9a209b04047820 */ /* 0x000fcc0000400000 */
[----:B------:R-:W0:Y:S02]  /*00a0*/  F2F.BF16.F32 R4, R4 ;  /* 0x0000000400047304 */ /* 0x000e240000202000 */
[----:B0-----:R-:W-:-:S05]  /*00b0*/  SHF.L.U32 R5, R4, 0x10, RZ ;  /* 0x0000001004057819 */ /* 0x001fca00000006ff */
[----:B-1----:R-:W-:Y:S01]  /*00c0*/  STG.E desc[UR4][R2.64], R5 ;  /* 0x0000000502007986 */ /* 0x002fe2000c101904 */
[----:B------:R-:W-:Y:S05]  /*00d0*/  EXIT ;  /* 0x000000000000794d */ /* 0x000fea0003800000 */
.L_x_9:
        /* <DEDUP_REMOVED lines=10> */
.L_x_33:


//--------------------- .text._Z5_hlogPf13__nv_bfloat16 --------------------------
	.section	.text._Z5_hlogPf13__nv_bfloat16,"ax",@progbits
	.align	128
        .global         _Z5_hlogPf13__nv_bfloat16
        .type           _Z5_hlogPf13__nv_bfloat16,@function
        .size           _Z5_hlogPf13__nv_bfloat16,(.L_x_34 - _Z5_hlogPf13__nv_bfloat16)
        .other          _Z5_hlogPf13__nv_bfloat16,@"STO_CUDA_ENTRY STV_DEFAULT"
_Z5_hlogPf13__nv_bfloat16:
.text._Z5_hlogPf13__nv_bfloat16:
        /* <DEDUP_REMOVED lines=9> */
[----:B------:R-:W-:-:S06]  /*0090*/  FMUL R4, R4, 0.69314718246459960938 ;  /* 0x3f31721804047820 */ /* 0x000fcc0000400000 */
[----:B------:R-:W0:Y:S02]  /*00a0*/  F2F.BF16.F32 R4, R4 ;  /* 0x0000000400047304 */ /* 0x000e240000202000 */
[----:B0-----:R-:W-:-:S05]  /*00b0*/  SHF.L.U32 R5, R4, 0x10, RZ ;  /* 0x0000001004057819 */ /* 0x001fca00000006ff */
[----:B-1----:R-:W-:Y:S01]  /*00c0*/  STG.E desc[UR4][R2.64], R5 ;  /* 0x0000000502007986 */ /* 0x002fe2000c101904 */
[----:B------:R-:W-:Y:S05]  /*00d0*/  EXIT ;  /* 0x000000000000794d */ /* 0x000fea0003800000 */
.L_x_10:
        /* <DEDUP_REMOVED lines=10> */
.L_x_34:


//--------------------- .text._Z7_hfloorPf13__nv_bfloat16 --------------------------
	.section	.text._Z7_hfloorPf13__nv_bfloat16,"ax",@progbits
	.align	128
        .global         _Z7_hfloorPf13__nv_bfloat16
        .type           _Z7_hfloorPf13__nv_bfloat16,@function
        .size           _Z7_hfloorPf13__nv_bfloat16,(.L_x_35 - _Z7_hfloorPf13__nv_bfloat16)
        .other          _Z7_hfloorPf13__nv_bfloat16,@"STO_CUDA_ENTRY STV_DEFAULT"
_Z7_hfloorPf13__nv_bfloat16:
.text._Z7_hfloorPf13__nv_bfloat16:
[----:B------:R-:W-:Y:S01]  /*0000*/  LDC R1, c[0x0][0x37c] ;  /* 0x0000df00ff017b82 */ /* 0x000fe20000000800 */
[----:B------:R-:W0:Y:S07]  /*0010*/  LDCU.U16 UR4, c[0x0][0x388] ;  /* 0x00007100ff0477ac */ /* 0x000e2e0008000400 */
[----:B------:R-:W1:Y:S01]  /*0020*/  LDC.64 R2, c[0x0][0x380] ;  /* 0x0000e000ff027b82 */ /* 0x000e620000000a00 */
[----:B0-----:R-:W0:Y:S01]  /*0030*/  FRND.BF16.FLOOR R0, UR4 ;  /* 0x0000000400007d07 */ /* 0x001e220008406000 */
[----:B------:R-:W1:Y:S01]  /*0040*/  LDCU.64 UR4, c[0x0][0x358] ;  /* 0x00006b00ff0477ac */ /* 0x000e620008000a00 */
[----:B0-----:R-:W-:-:S05]  /*0050*/  SHF.L.U32 R5, R0, 0x10, RZ ;  /* 0x0000001000057819 */ /* 0x001fca00000006ff */
[----:B-1----:R-:W-:Y:S01]  /*0060*/  STG.E desc[UR4][R2.64], R5 ;  /* 0x0000000502007986 */ /* 0x002fe2000c101904 */
[----:B------:R-:W-:Y:S05]  /*0070*/  EXIT ;  /* 0x000000000000794d */ /* 0x000fea0003800000 */
.L_x_11:
        /* <DEDUP_REMOVED lines=16> */
.L_x_35:


//--------------------- .text._Z6_hexp2Pf13__nv_bfloat16 --------------------------
	.section	.text._Z6_hexp2Pf13__nv_bfloat16,"ax",@progbits
	.align	128
        .global         _Z6_hexp2Pf13__nv_bfloat16
        .type           _Z6_hexp2Pf13__nv_bfloat16,@function
        .size           _Z6_hexp2Pf13__nv_bfloat16,(.L_x_36 - _Z6_hexp2Pf13__nv_bfloat16)
        .other          _Z6_hexp2Pf13__nv_bfloat16,@"STO_CUDA_ENTRY STV_DEFAULT"
_Z6_hexp2Pf13__nv_bfloat16:
.text._Z6_hexp2Pf13__nv_bfloat16:
[----:B------:R-:W-:Y:S08]  /*0000*/  LDC R1, c[0x0][0x37c] ;  /* 0x0000df00ff017b82 */ /* 0x000ff00000000800 */
[----:B------:R-:W0:Y:S01]  /*0010*/  LDC.U16 R0, c[0x0][0x388] ;  /* 0x0000e200ff007b82 */ /* 0x000e220000000400 */
[----:B------:R-:W1:Y:S07]  /*0020*/  LDCU.64 UR4, c[0x0][0x358] ;  /* 0x00006b00ff0477ac */ /* 0x000e6e0008000a00 */
[----:B------:R-:W1:Y:S01]  /*0030*/  LDC.64 R2, c[0x0][0x380] ;  /* 0x0000e000ff027b82 */ /* 0x000e620000000a00 */
[----:B0-----:R-:W-:-:S04]  /*0040*/  SHF.L.U32 R0, R0, 0x10, RZ ;  /* 0x0000001000007819 */ /* 0x001fc800000006ff */
[----:B------:R-:W-:-:S13]  /*0050*/  FSETP.GEU.AND P0, PT, R0, -126, PT ;  /* 0xc2fc00000000780b */ /* 0x000fda0003f0e000 */
[----:B------:R-:W-:-:S04]  /*0060*/  @!P0 FMUL R0, R0, 0.5 ;  /* 0x3f00000000008820 */ /* 0x000fc80000400000 */
[----:B------:R-:W0:Y:S02]  /*0070*/  MUFU.EX2 R4, R0 ;  /* 0x0000000000047308 */ /* 0x000e240000000800 */
[----:B0-----:R-:W-:-:S06]  /*0080*/  @!P0 FMUL R4, R4, R4 ;  /* 0x0000000404048220 */ /* 0x001fcc0000400000 */
[----:B------:R-:W0:Y:S02]  /*0090*/  F2F.BF16.F32 R4, R4 ;  /* 0x0000000400047304 */ /* 0x000e240000202000 */
[----:B0-----:R-:W-:-:S05]  /*00a0*/  SHF.L.U32 R5, R4, 0x10, RZ ;  /* 0x0000001004057819 */ /* 0x001fca00000006ff */
[----:B-1----:R-:W-:Y:S01]  /*00b0*/  STG.E desc[UR4][R2.64], R5 ;  /* 0x0000000502007986 */ /* 0x002fe2000c101904 */
[----:B------:R-:W-:Y:S05]  /*00c0*/  EXIT ;  /* 0x000000000000794d */ /* 0x000fea0003800000 */
.L_x_12:
        /* <DEDUP_REMOVED lines=11> */
.L_x_36:


//--------------------- .text._Z7_hexp10Pf13__nv_bfloat16 --------------------------
	.section	.text._Z7_hexp10Pf13__nv_bfloat16,"ax",@progbits
	.align	128
        .global         _Z7_hexp10Pf13__nv_bfloat16
        .type           _Z7_hexp10Pf13__nv_bfloat16,@function
        .size           _Z7_hexp10Pf13__nv_bfloat16,(.L_x_37 - _Z7_hexp10Pf13__nv_bfloat16)
        .other          _Z7_hexp10Pf13__nv_bfloat16,@"STO_CUDA_ENTRY STV_DEFAULT"
_Z7_hexp10Pf13__nv_bfloat16:
.text._Z7_hexp10Pf13__nv_bfloat16:
[----:B------:R-:W-:Y:S08]  /*0000*/  LDC R1, c[0x0][0x37c] ;  /* 0x0000df00ff017b82 */ /* 0x000ff00000000800 */
[----:B------:R-:W0:Y:S01]  /*0010*/  LDC.U16 R0, c[0x0][0x388] ;  /* 0x0000e200ff007b82 */ /* 0x000e220000000400 */
[----:B------:R-:W1:Y:S07]  /*0020*/  LDCU.64 UR4, c[0x0][0x358] ;  /* 0x00006b00ff0477ac */ /* 0x000e6e0008000a00 */
[----:B------:R-:W2:Y:S08]  /*0030*/  LDC.U16 R5, c[0x0][0x388] ;  /* 0x0000e200ff057b82 */ /* 0x000eb00000000400 */
[----:B------:R-:W1:Y:S01]  /*0040*/  LDC.64 R2, c[0x0][0x380] ;  /* 0x0000e000ff027b82 */ /* 0x000e620000000a00 */
[----:B0-----:R-:W-:-:S04]  /*0050*/  IMAD.U32 R0, R0, 0x10000, RZ ;  /* 0x0001000000007824 */ /* 0x001fc800078e00ff */
[----:B------:R-:W-:Y:S01]  /*0060*/  FMUL R0, R0, 3.3219280242919921875 ;  /* 0x40549a7800007820 */ /* 0x000fe20000400000 */
[----:B--2---:R-:W-:-:S04]  /*0070*/  PRMT R5, R5, 0x9910, RZ ;  /* 0x0000991005057816 */ /* 0x004fc800000000ff */
[----:B------:R-:W-:-:S13]  /*0080*/  FSETP.GEU.AND P0, PT, R0, -126, PT ;  /* 0xc2fc00000000780b */ /* 0x000fda0003f0e000 */
[----:B------:R-:W-:-:S04]  /*0090*/  @!P0 FMUL R0, R0, 0.5 ;  /* 0x3f00000000008820 */ /* 0x000fc80000400000 */
[----:B------:R-:W0:Y:S02]  /*00a0*/  MUFU.EX2 R4, R0 ;  /* 0x0000000000047308 */ /* 0x000e240000000800 */
[----:B0-----:R-:W-:Y:S01]  /*00b0*/  @!P0 FMUL R4, R4, R4 ;  /* 0x0000000404048220 */ /* 0x001fe20000400000 */
[----:B------:R-:W-:-:S05]  /*00c0*/  ISETP.NE.AND P0, PT, R5, -0x436b, PT ;  /* 0xffffbc950500780c */ /* 0x000fca0003f05270 */
[----:B------:R-:W0:Y:S02]  /*00d0*/  F2F.BF16.F32 R4, R4 ;  /* 0x0000000400047304 */ /* 0x000e240000202000 */
[----:B0-----:R-:W-:-:S04]  /*00e0*/  SEL R5, R4, 0x3f75, P0 ;  /* 0x00003f7504057807 */ /* 0x001fc80000000000 */
[----:B------:R-:W-:-:S05]  /*00f0*/  SHF.L.U32 R5, R5, 0x10, RZ ;  /* 0x0000001005057819 */ /* 0x000fca00000006ff */
[----:B-1----:R-:W-:Y:S01]  /*0100*/  STG.E desc[UR4][R2.64], R5 ;  /* 0x0000000502007986 */ /* 0x002fe2000c101904 */
[----:B------:R-:W-:Y:S05]  /*0110*/  EXIT ;  /* 0x000000000000794d */ /* 0x000fea0003800000 */
.L_x_13:
        /* <DEDUP_REMOVED lines=14> */
.L_x_37:


//--------------------- .text._Z5_hexpPf13__nv_bfloat16 --------------------------
	.section	.text._Z5_hexpPf13__nv_bfloat16,"ax",@progbits
	.align	128
        .global         _Z5_hexpPf13__nv_bfloat16
        .type           _Z5_hexpPf13__nv_bfloat16,@function
        .size           _Z5_hexpPf13__nv_bfloat16,(.L_x_38 - _Z5_hexpPf13__nv_bfloat16)
        .other          _Z5_hexpPf13__nv_bfloat16,@"STO_CUDA_ENTRY STV_DEFAULT"
_Z5_hexpPf13__nv_bfloat16:
.text._Z5_hexpPf13__nv_bfloat16:
[----:B------:R-:W-:Y:S08]  /*0000*/  LDC R1, c[0x0][0x37c] ;  /* 0x0000df00ff017b82 */ /* 0x000ff00000000800 */
[----:B------:R-:W0:Y:S01]  /*0010*/  LDC.U16 R0, c[0x0][0x388] ;  /* 0x0000e200ff007b82 */ /* 0x000e220000000400 */
[----:B------:R-:W1:Y:S07]  /*0020*/  LDCU.64 UR4, c[0x0][0x358] ;  /* 0x00006b00ff0477ac */ /* 0x000e6e0008000a00 */
[----:B------:R-:W1:Y:S01]  /*0030*/  LDC.64 R2, c[0x0][0x380] ;  /* 0x0000e000ff027b82 */ /* 0x000e620000000a00 */
[----:B0-----:R-:W-:-:S05]  /*0040*/  SHF.L.U32 R0, R0, 0x10, RZ ;  /* 0x0000001000007819 */ /* 0x001fca00000006ff */
[----:B------:R-:W-:-:S05]  /*0050*/  FMUL R0, R0, 1.4426951408386230469 ;  /* 0x3fb8aa3c00007820 */ /* 0x000fca0000400000 */
        /* <DEDUP_REMOVED lines=8> */
.L_x_14:
        /* <DEDUP_REMOVED lines=10> */
.L_x_38:


//--------------------- .text._Z5_hcosPf13__nv_bfloat16 --------------------------
	.section	.text._Z5_hcosPf13__nv_bfloat16,"ax",@progbits
	.align	128
        .global         _Z5_hcosPf13__nv_bfloat16
        .type           _Z5_hcosPf13__nv_bfloat16,@function
        .size           _Z5_hcosPf13__nv_bfloat16,(.L_x_39 - _Z5_hcosPf13__nv_bfloat16)
        .other          _Z5_hcosPf13__nv_bfloat16,@"STO_CUDA_ENTRY STV_DEFAULT"
_Z5_hcosPf13__nv_bfloat16:
.text._Z5_hcosPf13__nv_bfloat16:
        /* <DEDUP_REMOVED lines=23> */
.L_x_16:
        /* <DEDUP_REMOVED lines=12> */
[C---:B------:R-:W-:Y:S01]  /*0230*/  ISETP.EQ.AND P5, PT, R15.reuse, 0x14, PT ;  /* 0x000000140f00780c */ /* 0x040fe20003fa2270 */
[----:B------:R-:W-:Y:S02]  /*0240*/  VIADD R15, R15, 0x4 ;  /* 0x000000040f0f7836 */ /* 0x000fe40000000000 */
[----:B--2---:R-:W-:-:S03]  /*0250*/  IMAD.WIDE.U32 R2, R3, R6, RZ ;  /* 0x0000000603027225 */ /* 0x004fc600078e00ff */
[----:B------:R-:W-:-:S04]  /*0260*/  IADD3 R2, P6, PT, R2, R9, RZ ;  /* 0x0000000902027210 */ /* 0x000fc80007fde0ff */
[-C--:B------:R-:W-:Y:S01]  /*0270*/  @P0 MOV R8, R2.reuse ;  /* 0x0000000200080202 */ /* 0x080fe20000000f00 */
[----:B------:R-:W-:Y:S02]  /*0280*/  IMAD.X R9, R3, 0x1, R7, P6 ;  /* 0x0000000103097824 */ /* 0x000fe400030e0607 */
[----:B------:R-:W-:Y:S01]  /*0290*/  @P5 MOV R14, R2 ;  /* 0x00000002000e5202 */ /* 0x000fe20000000f00 */
        /* <DEDUP_REMOVED lines=17> */
[----:B------:R-:W-:Y:S01]  /*03b0*/  @P3 IMAD.MOV.U32 R3, RZ, RZ, R8 ;  /* 0x000000ffff033224 */ /* 0x000fe200078e0008 */
[C---:B------:R-:W-:Y:S01]  /*03c0*/  ISETP.EQ.AND P3, PT, R5.reuse, -0x4, PT ;  /* 0xfffffffc0500780c */ /* 0x040fe20003f62270 */
[--C-:B------:R-:W-:Y:S01]  /*03d0*/  @P4 IMAD.MOV.U32 R3, RZ, RZ, R10.reuse ;  /* 0x000000ffff034224 */ /* 0x100fe200078e000a */
[----:B------:R-:W-:Y:S01]  /*03e0*/  @P4 MOV R4, R8 ;  /* 0x0000000800044202 */ /* 0x000fe20000000f00 */
[----:B------:R-:W-:Y:S01]  /*03f0*/  @P2 IMAD.MOV.U32 R3, RZ, RZ, R11 ;  /* 0x000000ffff032224 */ /* 0x000fe200078e000b */
[----:B------:R-:W-:Y:S01]  /*0400*/  ISETP.EQ.AND P4, PT, R5, 0x4, PT ;  /* 0x000000040500780c */ /* 0x000fe20003f82270 */
[----:B------:R-:W-:Y:S01]  /*0410*/  @P2 IMAD.MOV.U32 R4, RZ, RZ, R10 ;  /* 0x000000ffff042224 */ /* 0x000fe200078e000a */
[----:B------:R-:W-:Y:S01]  /*0420*/  @P1 MOV R3, R12 ;  /* 0x0000000c00031202 */ /* 0x000fe20000000f00 */
[----:B------:R-:W-:Y:S02]  /*0430*/  @P0 IMAD.MOV.U32 R3, RZ, RZ, R13 ;  /* 0x000000ffff030224 */ /* 0x000fe400078e000d */
[----:B------:R-:W-:-:S02]  /*0440*/  @P1 IMAD.MOV.U32 R4, RZ, RZ, R11 ;  /* 0x000000ffff041224 */ /* 0x000fc400078e000b */
[----:B------:R-:W-:Y:S02]  /*0450*/  @P0 IMAD.MOV.U32 R4, RZ, RZ, R12 ;  /* 0x000000ffff040224 */ /* 0x000fe400078e000c */
[----:B------:R-:W-:Y:S02]  /*0460*/  @P3 IMAD.MOV.U32 R3, RZ, RZ, R14 ;  /* 0x000000ffff033224 */ /* 0x000fe400078e000e */
[----:B------:R-:W-:Y:S02]  /*0470*/  @P5 IMAD.MOV.U32 R3, RZ, RZ, R9 ;  /* 0x000000ffff035224 */ /* 0x000fe400078e0009 */
[----:B------:R-:W-:Y:S01]  /*0480*/  @P3 IMAD.MOV.U32 R4, RZ, RZ, R13 ;  /* 0x000000ffff043224 */ /* 0x000fe200078e000d */
[----:B------:R-:W-:Y:S01]  /*0490*/  @P5 MOV R4, R14 ;  /* 0x0000000e00045202 */ /* 0x000fe20000000f00 */
[----:B------:R-:W-:Y:S02]  /*04a0*/  @P4 IMAD.MOV.U32 R4, RZ, RZ, R9 ;  /* 0x000000ffff044224 */ /* 0x000fe400078e0009 */
[----:B------:R-:W-:Y:S01]  /*04b0*/  IMAD.MOV.U32 R7, RZ, RZ, R3 ;  /* 0x000000ffff077224 */ /* 0x000fe200078e0003 */
[----:B------:R-:W-:Y:S06]  /*04c0*/  @!P6 BRA `(.L_x_17) ;  /* 0x00000000002ce947 */ /* 0x000fec0003800000 */
[----:B------:R-:W-:Y:S01]  /*04d0*/  @P2 MOV R3, R8 ;  /* 0x0000000800032202 */ /* 0x000fe20000000f00 */
[----:B------:R-:W-:Y:S01]  /*04e0*/  @P1 IMAD.MOV.U32 R3, RZ, RZ, R10 ;  /* 0x000000ffff031224 */ /* 0x000fe200078e000a */
[----:B------:R-:W-:Y:S01]  /*04f0*/  LOP3.LUT R2, R2, 0x1f, RZ, 0xc0, !PT ;  /* 0x0000001f02027812 */ /* 0x000fe200078ec0ff */
[----:B------:R-:W-:Y:S01]  /*0500*/  @P0 IMAD.MOV.U32 R3, RZ, RZ, R11 ;  /* 0x000000ffff030224 */ /* 0x000fe200078e000b */
[----:B------:R-:W-:Y:S01]  /*0510*/  ISETP.EQ.AND P0, PT, R5, 0x8, PT ;  /* 0x000000080500780c */ /* 0x000fe20003f02270 */
[----:B------:R-:W-:Y:S01]  /*0520*/  @P3 IMAD.MOV.U32 R3, RZ, RZ, R12 ;  /* 0x000000ffff033224 */ /* 0x000fe200078e000c */
[----:B------:R-:W-:Y:S01]  /*0530*/  @P5 MOV R3, R13 ;  /* 0x0000000d00035202 */ /* 0x000fe20000000f00 */
[----:B------:R-:W-:Y:S01]  /*0540*/  @P4 IMAD.MOV.U32 R3, RZ, RZ, R14 ;  /* 0x000000ffff034224 */ /* 0x000fe200078e000e */
[----:B------:R-:W-:-:S09]  /*0550*/  SHF.L.W.U32.HI R7, R4, R2, R7 ;  /* 0x0000000204077219 */ /* 0x000fd20000010e07 */
[----:B------:R-:W-:-:S05]  /*0560*/  @P0 IMAD.MOV.U32 R3, RZ, RZ, R9 ;  /* 0x000000ffff030224 */ /* 0x000fca00078e0009 */
[----:B------:R-:W-:-:S07]  /*0570*/  SHF.L.W.U32.HI R4, R3, R2, R4 ;  /* 0x0000000203047219 */ /* 0x000fce0000010e04 */
.L_x_17:
[C---:B------:R-:W-:Y:S01]  /*0580*/  SHF.L.W.U32.HI R9, R4.reuse, 0x2, R7 ;  /* 0x0000000204097819 */ /* 0x040fe20000010e07 */
[----:B------:R-:W-:Y:S01]  /*0590*/  IMAD.SHL.U32 R4, R4, 0x4, RZ ;  /* 0x0000000404047824 */ /* 0x000fe200078e00ff */
[----:B------:R-:W-:Y:S01]  /*05a0*/  UMOV UR4, 0x54442d19 ;  /* 0x54442d1900047882 */ /* 0x000fe20000000000 */
        /* <DEDUP_REMOVED lines=9> */
[----:B------:R-:W-:Y:S02]  /*0640*/  ISETP.GE.AND P1, PT, R0, RZ, PT ;  /* 0x000000ff0000720c */ /* 0x000fe40003f26270 */
[----:B------:R-:W-:-:S05]  /*0650*/  IADD3 R0, PT, PT, -R6, RZ, RZ ;  /* 0x000000ff06007210 */ /* 0x000fca0007ffe1ff */
[----:B------:R-:W-:Y:S01]  /*0660*/  @!P0 IMAD.MOV.U32 R6, RZ, RZ, R0 ;  /* 0x000000ffff068224 */ /* 0x000fe200078e0000 */
[----:B0-----:R-:W-:-:S10]  /*0670*/  DMUL R2, R2, UR4 ;  /* 0x0000000402027c28 */ /* 0x001fd40008000000 */
[----:B------:R-:W0:Y:S02]  /*0680*/  F2F.F32.F64 R2, R2 ;  /* 0x0000000200027310 */ /* 0x000e240000301000 */
[----:B0-----:R-:W-:-:S07]  /*0690*/  FSEL R4, -R2, R2, !P1 ;  /* 0x0000000202047208 */ /* 0x001fce0004800100 */
.L_x_15:
[----:B------:R-:W-:Y:S02]  /*06a0*/  IMAD.MOV.U32 R0, RZ, RZ, 0x37cbac00 ;  /* 0x37cbac00ff007424 */ /* 0x000fe400078e00ff */
[----:B------:R-:W-:Y:S01]  /*06b0*/  FMUL R3, R4, R4 ;  /* 0x0000000404037220 */ /* 0x000fe20000400000 */
[C---:B------:R-:W-:Y:S01]  /*06c0*/  LOP3.LUT R2, R6.reuse, 0x1, RZ, 0xc0, !PT ;  /* 0x0000000106027812 */ /* 0x040fe200078ec0ff */
[----:B------:R-:W-:Y:S01]  /*06d0*/  IMAD.MOV.U32 R8, RZ, RZ, 0x3c0885e4 ;  /* 0x3c0885e4ff087424 */ /* 0x000fe200078e00ff */
[----:B------:R-:W-:Y:S01]  /*06e0*/  IADD3 R6, PT, PT, R6, 0x1, RZ ;  /* 0x0000000106067810 */ /* 0x000fe20007ffe0ff */
[----:B------:R-:W-:Y:S01]  /*06f0*/  FFMA R0, R3, R0, -0.0013887860113754868507 ;  /* 0xbab607ed03007423 */ /* 0x000fe20000000000 */
[----:B------:R-:W-:Y:S01]  /*0700*/  ISETP.NE.U32.AND P0, PT, R2, 0x1, PT ;  /* 0x000000010200780c */ /* 0x000fe20003f05070 */
[----:B------:R-:W-:Y:S01]  /*0710*/  IMAD.MOV.U32 R7, RZ, RZ, 0x3e2aaaa8 ;  /* 0x3e2aaaa8ff077424 */ /* 0x000fe200078e00ff */
[----:B------:R-:W-:Y:S02]  /*0720*/  LOP3.LUT P1, RZ, R6, 0x2, RZ, 0xc0, !PT ;  /* 0x0000000206ff7812 */ /* 0x000fe4000782c0ff */
[----:B------:R-:W-:-:S02]  /*0730*/  FSEL R2, R0, -0.00019574658654164522886, P0 ;  /* 0xb94d415300027808 */ /* 0x000fc40000000000 */
[----:B------:R-:W-:Y:S02]  /*0740*/  FSEL R8, R8, 0.041666727513074874878, !P0 ;  /* 0x3d2aaabb08087808 */ /* 0x000fe40004000000 */
[----:B------:R-:W-:Y:S02]  /*0750*/  FSEL R0, R4, 1, !P0 ;  /* 0x3f80000004007808 */ /* 0x000fe40004000000 */
[----:B------:R-:W-:Y:S01]  /*0760*/  FSEL R7, -R7, -0.4999999701976776123, !P0 ;  /* 0xbeffffff07077808 */ /* 0x000fe20004000100 */
        /* <DEDUP_REMOVED lines=10> */
.L_x_18:
        /* <DEDUP_REMOVED lines=15> */
.L_x_39:


//--------------------- .text._Z6_hceilPf13__nv_bfloat16 --------------------------
	.section	.text._Z6_hceilPf13__nv_bfloat16,"ax",@progbits
	.align	128
        .global         _Z6_hceilPf13__nv_bfloat16
        .type           _Z6_hceilPf13__nv_bfloat16,@function
        .size           _Z6_hceilPf13__nv_bfloat16,(.L_x_40 - _Z6_hceilPf13__nv_bfloat16)
        .other          _Z6_hceilPf13__nv_bfloat16,@"STO_CUDA_ENTRY STV_DEFAULT"
_Z6_hceilPf13__nv_bfloat16:
.text._Z6_hceilPf13__nv_bfloat16:
[----:B------:R-:W-:Y:S01]  /*0000*/  LDC R1, c[0x0][0x37c] ;  /* 0x0000df00ff017b82 */ /* 0x000fe20000000800 */
[----:B------:R-:W0:Y:S07]  /*0010*/  LDCU.U16 UR4, c[0x0][0x388] ;  /* 0x00007100ff0477ac */ /* 0x000e2e0008000400 */
[----:B------:R-:W1:Y:S01]  /*0020*/  LDC.64 R2, c[0x0][0x380] ;  /* 0x0000e000ff027b82 */ /* 0x000e620000000a00 */
[----:B0-----:R-:W0:Y:S01]  /*0030*/  FRND.BF16.CEIL R0, UR4 ;  /* 0x0000000400007d07 */ /* 0x001e22000840a000 */
[----:B------:R-:W1:Y:S01]  /*0040*/  LDCU.64 UR4, c[0x0][0x358] ;  /* 0x00006b00ff0477ac */ /* 0x000e620008000a00 */
[----:B0-----:R-:W-:-:S05]  /*0050*/  SHF.L.U32 R5, R0, 0x10, RZ ;  /* 0x0000001000057819 */ /* 0x001fca00000006ff */
[----:B-1----:R-:W-:Y:S01]  /*0060*/  STG.E desc[UR4][R2.64], R5 ;  /* 0x0000000502007986 */ /* 0x002fe2000c101904 */
[----:B------:R-:W-:Y:S05]  /*0070*/  EXIT ;  /* 0x000000000000794d */ /* 0x000fea0003800000 */
.L_x_19:
        /* <DEDUP_REMOVED lines=16> */
.L_x_40:


//--------------------- .text._Z4hminPf13__nv_bfloat16S0_ --------------------------
	.section	.text._Z4hminPf13__nv_bfloat16S0_,"ax",@progbits
	.align	128
        .global         _Z4hminPf13__nv_bfloat16S0_
        .type           _Z4hminPf13__nv_bfloat16S0_,@function
        .size           _Z4hminPf13__nv_bfloat16S0_,(.L_x_41 - _Z4hminPf13__nv_bfloat16S0_)
        .other          _Z4hminPf13__nv_bfloat16S0_,@"STO_CUDA_ENTRY STV_DEFAULT"
_Z4hminPf13__nv_bfloat16S0_:
.text._Z4hminPf13__nv_bfloat16S0_:
[----:B------:R-:W-:Y:S08]  /*0000*/  LDC R1, c[0x0][0x37c] ;  /* 0x0000df00ff017b82 */ /* 0x000ff00000000800 */
[----:B------:R-:W0:Y:S01]  /*0010*/  LDC R0, c[0x0][0x388] ;  /* 0x0000e200ff007b82 */ /* 0x000e220000000800 */
[----:B------:R-:W1:Y:S07]  /*0020*/  LDCU.64 UR4, c[0x0][0x358] ;  /* 0x00006b00ff0477ac */ /* 0x000e6e0008000a00 */
[----:B------:R-:W1:Y:S01]  /*0030*/  LDC.64 R2, c[0x0][0x380] ;  /* 0x0000e000ff027b82 */ /* 0x000e620000000a00 */
[----:B0-----:R-:W-:-:S05]  /*0040*/  HMNMX2.BF16_V2 R0, R0.H0_H0, R0.H1_H1, PT ;  /* 0x3000000000007240 */ /* 0x001fca0003a00800 */
[----:B------:R-:W-:-:S05]  /*0050*/  SHF.L.U32 R5, R0, 0x10, RZ ;  /* 0x0000001000057819 */ /* 0x000fca00000006ff */
[----:B-1----:R-:W-:Y:S01]  /*0060*/  STG.E desc[UR4][R2.64], R5 ;  /* 0x0000000502007986 */ /* 0x002fe2000c101904 */
[----:B------:R-:W-:Y:S05]  /*0070*/  EXIT ;  /* 0x000000000000794d */ /* 0x000fea0003800000 */
.L_x_20:
        /* <DEDUP_REMOVED lines=16> */
.L_x_41:


//--------------------- .text._Z4hmaxPf13__nv_bfloat16S0_ --------------------------
	.section	.text._Z4hmaxPf13__nv_bfloat16S0_,"ax",@progbits
	.align	128
        .global         _Z4hmaxPf13__nv_bfloat16S0_
        .type           _Z4hmaxPf13__nv_bfloat16S0_,@function
        .size           _Z4hmaxPf13__nv_bfloat16S0_,(.L_x_42 - _Z4hmaxPf13__nv_bfloat16S0_)
        .other          _Z4hmaxPf13__nv_bfloat16S0_,@"STO_CUDA_ENTRY STV_DEFAULT"
_Z4hmaxPf13__nv_bfloat16S0_:
.text._Z4hmaxPf13__nv_bfloat16S0_:
[----:B------:R-:W-:Y:S08]  /*0000*/  LDC R1, c[0x0][0x37c] ;  /* 0x0000df00ff017b82 */ /* 0x000ff00000000800 */
[----:B------:R-:W0:Y:S01]  /*0010*/  LDC R0, c[0x0][0x388] ;  /* 0x0000e200ff007b82 */ /* 0x000e220000000800 */
[----:B------:R-:W1:Y:S07]  /*0020*/  LDCU.64 UR4, c[0x0][0x358] ;  /* 0x00006b00ff0477ac */ /* 0x000e6e0008000a00 */
[----:B------:R-:W1:Y:S01]  /*0030*/  LDC.64 R2, c[0x0][0x380] ;  /* 0x0000e000ff027b82 */ /* 0x000e620000000a00 */
[----:B0-----:R-:W-:-:S05]  /*0040*/  HMNMX2.BF16_V2 R0, R0.H0_H0, R0.H1_H1, !PT ;  /* 0x3000000000007240 */ /* 0x001fca0007a00800 */
[----:B------:R-:W-:-:S05]  /*0050*/  SHF.L.U32 R5, R0, 0x10, RZ ;  /* 0x0000001000057819 */ /* 0x000fca00000006ff */
[----:B-1----:R-:W-:Y:S01]  /*0060*/  STG.E desc[UR4][R2.64], R5 ;  /* 0x0000000502007986 */ /* 0x002fe2000c101904 */
[----:B------:R-:W-:Y:S05]  /*0070*/  EXIT ;  /* 0x000000000000794d */ /* 0x000fea0003800000 */
.L_x_21:
        /* <DEDUP_REMOVED lines=16> */
.L_x_42:


//--------------------- .text._Z6hisnanPb13__nv_bfloat16 --------------------------
	.section	.text._Z6hisnanPb13__nv_bfloat16,"ax",@progbits
	.align	128
        .global         _Z6hisnanPb13__nv_bfloat16
        .type           _Z6hisnanPb13__nv_bfloat16,@function
        .size           _Z6hisnanPb13__nv_bfloat16,(.L_x_43 - _Z6hisnanPb13__nv_bfloat16)
        .other          _Z6hisnanPb13__nv_bfloat16,@"STO_CUDA_ENTRY STV_DEFAULT"
_Z6hisnanPb13__nv_bfloat16:
.text._Z6hisnanPb13__nv_bfloat16:
[----:B------:R-:W-:Y:S08]  /*0000*/  LDC R1, c[0x0][0x37c] ;  /* 0x0000df00ff017b82 */ /* 0x000ff00000000800 */
[----:B------:R-:W0:Y:S01]  /*0010*/  LDC.U16 R0, c[0x0][0x388] ;  /* 0x0000e200ff007b82 */ /* 0x000e220000000400 */
[----:B------:R-:W1:Y:S07]  /*0020*/  LDCU.64 UR4, c[0x0][0x358] ;  /* 0x00006b00ff0477ac */ /* 0x000e6e0008000a00 */
[----:B------:R-:W1:Y:S01]  /*0030*/  LDC.64 R2, c[0x0][0x380] ;  /* 0x0000e000ff027b82 */ /* 0x000e620000000a00 */
[----:B0-----:R-:W-:-:S05]  /*0040*/  HSETP2.BF16_V2.NAN.AND P0, PT, R0.H0_H0, R0.H0_H0, PT ;  /* 0x2000000000007234 */ /* 0x001fca0003f08802 */
[----:B------:R-:W-:-:S05]  /*0050*/  SEL R5, RZ, 0x1, !P0 ;  /* 0x00000001ff057807 */ /* 0x000fca0004000000 */
[----:B-1----:R-:W-:Y:S01]  /*0060*/  STG.E.U8 desc[UR4][R2.64], R5 ;  /* 0x0000000502007986 */ /* 0x002fe2000c101104 */
[----:B------:R-:W-:Y:S05]  /*0070*/  EXIT ;  /* 0x000000000000794d */ /* 0x000fea0003800000 */
.L_x_22:
        /* <DEDUP_REMOVED lines=16> */
.L_x_43:


//--------------------- .text._Z8hfma_satPf13__nv_bfloat16S0_S0_ --------------------------
	.section	.text._Z8hfma_satPf13__nv_bfloat16S0_S0_,"ax",@progbits
	.align	128
        .global         _Z8hfma_satPf13__nv_bfloat16S0_S0_
        .type           _Z8hfma_satPf13__nv_bfloat16S0_S0_,@function
        .size           _Z8hfma_satPf13__nv_bfloat16S0_S0_,(.L_x_44 - _Z8hfma_satPf13__nv_bfloat16S0_S0_)
        .other          _Z8hfma_satPf13__nv_bfloat16S0_S0_,@"STO_CUDA_ENTRY STV_DEFAULT"
_Z8hfma_satPf13__nv_bfloat16S0_S0_:
.text._Z8hfma_satPf13__nv_bfloat16S0_S0_:
[----:B------:R-:W-:Y:S08]  /*0000*/  LDC R1, c[0x0][0x37c] ;  /* 0x0000df00ff017b82 */ /* 0x000ff00000000800 */
[----:B------:R-:W0:Y:S01]  /*0010*/  LDC R0, c[0x0][0x388] ;  /* 0x0000e200ff007b82 */ /* 0x000e220000000800 */
[----:B------:R-:W0:Y:S07]  /*0020*/  LDCU.U16 UR4, c[0x0][0x38c] ;  /* 0x00007180ff0477ac */ /* 0x000e2e0008000400 */
[----:B------:R-:W1:Y:S01]  /*0030*/  LDC.64 R2, c[0x0][0x380] ;  /* 0x0000e000ff027b82 */ /* 0x000e620000000a00 */
[----:B0-----:R-:W-:Y:S01]  /*0040*/  HFMA2.BF16_V2 R0, R0.H0_H0, R0.H1_H1, UR4.H0_H0 ;  /* 0x2000000400007e31 */ /* 0x001fe20008260800 */
[----:B------:R-:W1:Y:S04]  /*0050*/  LDCU.64 UR4, c[0x0][0x358] ;  /* 0x00006b00ff0477ac */ /* 0x000e680008000a00 */
[----:B------:R-:W-:-:S04]  /*0060*/  HMNMX2.BF16_V2 R0, R0.H0_H0, RZ.H0_H0, !PT ;  /* 0x200000ff00007240 */ /* 0x000fc80007a00800 */
[----:B------:R-:W-:-:S05]  /*0070*/  HMNMX2.BF16_V2 R0, R0.H0_H0, 1, 1, PT ;  /* 0x3f803f8000007840 */ /* 0x000fca0003a00800 */
[----:B------:R-:W-:-:S05]  /*0080*/  SHF.L.U32 R5, R0, 0x10, RZ ;  /* 0x0000001000057819 */ /* 0x000fca00000006ff */
[----:B-1----:R-:W-:Y:S01]  /*0090*/  STG.E desc[UR4][R2.64], R5 ;  /* 0x0000000502007986 */ /* 0x002fe2000c101904 */
[----:B------:R-:W-:Y:S05]  /*00a0*/  EXIT ;  /* 0x000000000000794d */ /* 0x000fea0003800000 */
.L_x_23:
        /* <DEDUP_REMOVED lines=13> */
.L_x_44:


//--------------------- .text._Z9hfma_reluPf13__nv_bfloat16S0_S0_ --------------------------
	.section	.text._Z9hfma_reluPf13__nv_bfloat16S0_S0_,"ax",@progbits
	.align	128
        .global         _Z9hfma_reluPf13__nv_bfloat16S0_S0_
        .type           _Z9hfma_reluPf13__nv_bfloat16S0_S0_,@function
        .size           _Z9hfma_reluPf13__nv_bfloat16S0_S0_,(.L_x_45 - _Z9hfma_reluPf13__nv_bfloat16S0_S0_)
        .other          _Z9hfma_reluPf13__nv_bfloat16S0_S0_,@"STO_CUDA_ENTRY STV_DEFAULT"
_Z9hfma_reluPf13__nv_bfloat16S0_S0_:
.text._Z9hfma_reluPf13__nv_bfloat16S0_S0_:
[----:B------:R-:W-:Y:S08]  /*0000*/  LDC R1, c[0x0][0x37c] ;  /* 0x0000df00ff017b82 */ /* 0x000ff00000000800 */
[----:B------:R-:W0:Y:S01]  /*0010*/  LDC R0, c[0x0][0x388] ;  /* 0x0000e200ff007b82 */ /* 0x000e220000000800 */
[----:B------:R-:W0:Y:S01]  /*0020*/  LDCU.U16 UR6, c[0x0][0x38c] ;  /* 0x00007180ff0677ac */ /* 0x000e220008000400 */
[----:B------:R-:W1:Y:S06]  /*0030*/  LDCU.64 UR4, c[0x0][0x358] ;  /* 0x00006b00ff0477ac */ /* 0x000e6c0008000a00 */
[----:B------:R-:W1:Y:S01]  /*0040*/  LDC.64 R2, c[0x0][0x380] ;  /* 0x0000e000ff027b82 */ /* 0x000e620000000a00 */
[----:B0-----:R-:W-:-:S05]  /*0050*/  HFMA2.BF16_V2.RELU R0, R0.H0_H0, R0.H1_H1, UR6.H0_H0 ;  /* 0x2000000600007e31 */ /* 0x001fca000ba68800 */
[----:B------:R-:W-:-:S05]  /*0060*/  SHF.L.U32 R5, R0, 0x10, RZ ;  /* 0x0000001000057819 */ /* 0x000fca00000006ff */
[----:B-1----:R-:W-:Y:S01]  /*0070*/  STG.E desc[UR4][R2.64], R5 ;  /* 0x0000000502007986 */ /* 0x002fe2000c101904 */
[----:B------:R-:W-:Y:S05]  /*0080*/  EXIT ;  /* 0x000000000000794d */ /* 0x000fea0003800000 */
.L_x_24:
        /* <DEDUP_REMOVED lines=15> */
.L_x_45:


//--------------------- .text._Z4hfmaPf13__nv_bfloat16S0_S0_ --------------------------
	.section	.text._Z4hfmaPf13__nv_bfloat16S0_S0_,"ax",@progbits
	.align	128
        .global         _Z4hfmaPf13__nv_bfloat16S0_S0_
        .type           _Z4hfmaPf13__nv_bfloat16S0_S0_,@function
        .size           _Z4hfmaPf13__nv_bfloat16S0_S0_,(.L_x_46 - _Z4hfmaPf13__nv_bfloat16S0_S0_)
        .other          _Z4hfmaPf13__nv_bfloat16S0_S0_,@"STO_CUDA_ENTRY STV_DEFAULT"
_Z4hfmaPf13__nv_bfloat16S0_S0_:
.text._Z4hfmaPf13__nv_bfloat16S0_S0_:
[----:B------:R-:W-:Y:S08]  /*0000*/  LDC R1, c[0x0][0x37c] ;  /* 0x0000df00ff017b82 */ /* 0x000ff00000000800 */
[----:B------:R-:W0:Y:S01]  /*0010*/  LDC R0, c[0x0][0x388] ;  /* 0x0000e200ff007b82 */ /* 0x000e220000000800 */
[----:B------:R-:W0:Y:S01]  /*0020*/  LDCU.U16 UR6, c[0x0][0x38c] ;  /* 0x00007180ff0677ac */ /* 0x000e220008000400 */
[----:B------:R-:W1:Y:S06]  /*0030*/  LDCU.64 UR4, c[0x0][0x358] ;  /* 0x00006b00ff0477ac */ /* 0x000e6c0008000a00 */
[----:B------:R-:W1:Y:S01]  /*0040*/  LDC.64 R2, c[0x0][0x380] ;  /* 0x0000e000ff027b82 */ /* 0x000e620000000a00 */
[----:B0-----:R-:W-:-:S05]  /*0050*/  HFMA2.BF16_V2 R0, R0.H0_H0, R0.H1_H1, UR6.H0_H0 ;  /* 0x2000000600007e31 */ /* 0x001fca0008260800 */
[----:B------:R-:W-:-:S05]  /*0060*/  SHF.L.U32 R5, R0, 0x10, RZ ;  /* 0x0000001000057819 */ /* 0x000fca00000006ff */
[----:B-1----:R-:W-:Y:S01]  /*0070*/  STG.E desc[UR4][R2.64], R5 ;  /* 0x0000000502007986 */ /* 0x002fe2000c101904 */
[----:B------:R-:W-:Y:S05]  /*0080*/  EXIT ;  /* 0x000000000000794d */ /* 0x000fea0003800000 */
.L_x_25:
        /* <DEDUP_REMOVED lines=15> */
.L_x_46:


//--------------------- .text._Z4habsPf13__nv_bfloat16 --------------------------
	.section	.text._Z4habsPf13__nv_bfloat16,"ax",@progbits
	.align	128
        .global         _Z4habsPf13__nv_bfloat16
        .type           _Z4habsPf13__nv_bfloat16,@function
        .size           _Z4habsPf13__nv_bfloat16,(.L_x_47 - _Z4habsPf13__nv_bfloat16)
        .other          _Z4habsPf13__nv_bfloat16,@"STO_CUDA_ENTRY STV_DEFAULT"
_Z4habsPf13__nv_bfloat16:
.text._Z4habsPf13__nv_bfloat16:
[----:B------:R-:W-:Y:S01]  /*0000*/  LDC R1, c[0x0][0x37c] ;  /* 0x0000df00ff017b82 */ /* 0x000fe20000000800 */
[----:B------:R-:W0:Y:S07]  /*0010*/  LDCU.U16 UR6, c[0x0][0x388] ;  /* 0x00007100ff0677ac */ /* 0x000e2e0008000400 */
[----:B------:R-:W1:Y:S01]  /*0020*/  LDC.64 R2, c[0x0][0x380] ;  /* 0x0000e000ff027b82 */ /* 0x000e620000000a00 */
[----:B------:R-:W1:Y:S01]  /*0030*/  LDCU.64 UR4, c[0x0][0x358] ;  /* 0x00006b00ff0477ac */ /* 0x000e620008000a00 */
[----:B0-----:R-:W-:-:S05]  /*0040*/  HFMA2.BF16_V2 R0, -RZ.H0_H0, RZ.H0_H0, |UR6.H0_H0| ;  /* 0x60000006ff007e31 */ /* 0x001fca00082409ff */
[----:B------:R-:W-:-:S05]  /*0050*/  SHF.L.U32 R5, R0, 0x10, RZ ;  /* 0x0000001000057819 */ /* 0x000fca00000006ff */
[----:B-1----:R-:W-:Y:S01]  /*0060*/  STG.E desc[UR4][R2.64], R5 ;  /* 0x0000000502007986 */ /* 0x002fe2000c101904 */
[----:B------:R-:W-:Y:S05]  /*0070*/  EXIT ;  /* 0x000000000000794d */ /* 0x000fea0003800000 */
.L_x_26:
        /* <DEDUP_REMOVED lines=16> */
.L_x_47:


//--------------------- .nv.global.init           --------------------------
	.section	.nv.global.init,"aw",@progbits
	.align	4
.nv.global.init:
	.type		__cudart_i2opi_f,@object
	.size		__cudart_i2opi_f,(.L_0 - __cudart_i2opi_f)
__cudart_i2opi_f:
        /*0000*/ 	.byte	0x41, 0x90, 0x43, 0x3c, 0x99, 0x95, 0x62, 0xdb, 0xc0, 0xdd, 0x34, 0xf5, 0xd1, 0x57, 0x27, 0xfc
        /*0010*/ 	.byte	0x29, 0x15, 0x44, 0x4e, 0x6e, 0x83, 0xf9, 0xa2
.L_0:


//--------------------- .nv.shared.reserved.0     --------------------------
	.section	.nv.shared.reserved.0,"aw",@nobits
	.weak		__nv_reservedSMEM_offset_0_alias
	.size		__nv_reservedSMEM_offset_0_alias, 0, 64
	.other		__nv_reservedSMEM_offset_0_alias,@"STO_CUDA_RESERVED_SHARED STV_DEFAULT"
__nv_reservedSMEM_offset_0_alias:
	.zero		0
	.zero		64


//--------------------- .nv.constant0._Z7_htruncPf13__nv_bfloat16 --------------------------
	.section	.nv.constant0._Z7_htruncPf13__nv_bfloat16,"a",@progbits
	.sectionflags	@""
	.align	4
.nv.constant0._Z7_htruncPf13__nv_bfloat16:
	.zero		906


//--------------------- .nv.constant0._Z6_hsqrtPf13__nv_bfloat16 --------------------------
	.section	.nv.constant0._Z6_hsqrtPf13__nv_bfloat16,"a",@progbits
	.sectionflags	@""
	.align	4
.nv.constant0._Z6_hsqrtPf13__nv_bfloat16:
	.zero		906


//--------------------- .nv.constant0._Z5_hsinPf13__nv_bfloat16 --------------------------
	.section	.nv.constant0._Z5_hsinPf13__nv_bfloat16,"a",@progbits
	.sectionflags	@""
	.align	4
.nv.constant0._Z5_hsinPf13__nv_bfloat16:
	.zero		906


//--------------------- .nv.constant0._Z7_hrsqrtPf13__nv_bfloat16 --------------------------
	.section	.nv.constant0._Z7_hrsqrtPf13__nv_bfloat16,"a",@progbits
	.sectionflags	@""
	.align	4
.nv.constant0._Z7_hrsqrtPf13__nv_bfloat16:
	.zero		906


//--------------------- .nv.constant0._Z6_hrintPf13__nv_bfloat16 --------------------------
	.section	.nv.constant0._Z6_hrintPf13__nv_bfloat16,"a",@progbits
	.sectionflags	@""
	.align	4
.nv.constant0._Z6_hrintPf13__nv_bfloat16:
	.zero		906


//--------------------- .nv.constant0._Z6_hlog2Pf13__nv_bfloat16 --------------------------
	.section	.nv.constant0._Z6_hlog2Pf13__nv_bfloat16,"a",@progbits
	.sectionflags	@""
	.align	4
.nv.constant0._Z6_hlog2Pf13__nv_bfloat16:
	.zero		906


//--------------------- .nv.constant0._Z7_hlog10Pf13__nv_bfloat16 --------------------------
	.section	.nv.constant0._Z7_hlog10Pf13__nv_bfloat16,"a",@progbits
	.sectionflags	@""
	.align	4
.nv.constant0._Z7_hlog10Pf13__nv_bfloat16:
	.zero		906


//--------------------- .nv.constant0._Z5_hlogPf13__nv_bfloat16 --------------------------
	.section	.nv.constant0._Z5_hlogPf13__nv_bfloat16,"a",@progbits
	.sectionflags	@""
	.align	4
.nv.constant0._Z5_hlogPf13__nv_bfloat16:
	.zero		906


//--------------------- .nv.constant0._Z7_hfloorPf13__nv_bfloat16 --------------------------
	.section	.nv.constant0._Z7_hfloorPf13__nv_bfloat16,"a",@progbits
	.sectionflags	@""
	.align	4
.nv.constant0._Z7_hfloorPf13__nv_bfloat16:
	.zero		906


//--------------------- .nv.constant0._Z6_hexp2Pf13__nv_bfloat16 --------------------------
	.section	.nv.constant0._Z6_hexp2Pf13__nv_bfloat16,"a",@progbits
	.sectionflags	@""
	.align	4
.nv.constant0._Z6_hexp2Pf13__nv_bfloat16:
	.zero		906


//--------------------- .nv.constant0._Z7_hexp10Pf13__nv_bfloat16 --------------------------
	.section	.nv.constant0._Z7_hexp10Pf13__nv_bfloat16,"a",@progbits
	.sectionflags	@""
	.align	4
.nv.constant0._Z7_hexp10Pf13__nv_bfloat16:
	.zero		906


//--------------------- .nv.constant0._Z5_hexpPf13__nv_bfloat16 --------------------------
	.section	.nv.constant0._Z5_hexpPf13__nv_bfloat16,"a",@progbits
	.sectionflags	@""
	.align	4
.nv.constant0._Z5_hexpPf13__nv_bfloat16:
	.zero		906


//--------------------- .nv.constant0._Z5_hcosPf13__nv_bfloat16 --------------------------
	.section	.nv.constant0._Z5_hcosPf13__nv_bfloat16,"a",@progbits
	.sectionflags	@""
	.align	4
.nv.constant0._Z5_hcosPf13__nv_bfloat16:
	.zero		906


//--------------------- .nv.constant0._Z6_hceilPf13__nv_bfloat16 --------------------------
	.section	.nv.constant0._Z6_hceilPf13__nv_bfloat16,"a",@progbits
	.sectionflags	@""
	.align	4
.nv.constant0._Z6_hceilPf13__nv_bfloat16:
	.zero		906


//--------------------- .nv.constant0._Z4hminPf13__nv_bfloat16S0_ --------------------------
	.section	.nv.constant0._Z4hminPf13__nv_bfloat16S0_,"a",@progbits
	.sectionflags	@""
	.align	4
.nv.constant0._Z4hminPf13__nv_bfloat16S0_:
	.zero		908


//--------------------- .nv.constant0._Z4hmaxPf13__nv_bfloat16S0_ --------------------------
	.section	.nv.constant0._Z4hmaxPf13__nv_bfloat16S0_,"a",@progbits
	.sectionflags	@""
	.align	4
.nv.constant0._Z4hmaxPf13__nv_bfloat16S0_:
	.zero		908


//--------------------- .nv.constant0._Z6hisnanPb13__nv_bfloat16 --------------------------
	.section	.nv.constant0._Z6hisnanPb13__nv_bfloat16,"a",@progbits
	.sectionflags	@""
	.align	4
.nv.constant0._Z6hisnanPb13__nv_bfloat16:
	.zero		906


//--------------------- .nv.constant0._Z8hfma_satPf13__nv_bfloat16S0_S0_ --------------------------
	.section	.nv.constant0._Z8hfma_satPf13__nv_bfloat16S0_S0_,"a",@progbits
	.sectionflags	@""
	.align	4
.nv.constant0._Z8hfma_satPf13__nv_bfloat16S0_S0_:
	.zero		910


//--------------------- .nv.constant0._Z9hfma_reluPf13__nv_bfloat16S0_S0_ --------------------------
	.section	.nv.constant0._Z9hfma_reluPf13__nv_bfloat16S0_S0_,"a",@progbits
	.sectionflags	@""
	.align	4
.nv.constant0._Z9hfma_reluPf13__nv_bfloat16S0_S0_:
	.zero		910


//--------------------- .nv.constant0._Z4hfmaPf13__nv_bfloat16S0_S0_ --------------------------
	.section	.nv.constant0._Z4hfmaPf13__nv_bfloat16S0_S0_,"a",@progbits
	.sectionflags	@""
	.align	4
.nv.constant0._Z4hfmaPf13__nv_bfloat16S0_S0_:
	.zero		910


//--------------------- .nv.constant0._Z4habsPf13__nv_bfloat16 --------------------------
	.section	.nv.constant0._Z4habsPf13__nv_bfloat16,"a",@progbits
	.sectionflags	@""
	.align	4
.nv.constant0._Z4habsPf13__nv_bfloat16:
	.zero		906


//--------------------- SYMBOLS --------------------------

	.type		.nv.reservedSmem.offset0,@object
	.size		.nv.reservedSmem.offset0,0x4
